// auto-generated by cutlass_sweep.fmha — config: {"arch": "sm_90", "direction": "fwd", "dtype": "fp16", "head_dim": 128, "mask": "residual", "schedule": "pingpong", "tile_kv": 128, "tile_q": 128}
#include "cutlass/cutlass.h"
#include "cute/tensor.hpp"
#include "cutlass/device_kernel.h"
#include "cutlass/kernel_hardware_info.h"
#include "88_hopper_fmha/collective/fmha_fusion.hpp"
#include "88_hopper_fmha/kernel/fmha_kernel_builder.hpp"

using namespace cute;
using Element = cutlass::half_t;
using TileShape = Shape<_128, _128, _128>;
using StrideQ = cute::tuple<int, _1, cute::tuple<int, int>>;
using StrideK = cute::tuple<int, _1, cute::tuple<int, int>>;
using StrideV = cute::tuple<int, cute::_1, cute::tuple<int, int>>;

using Kernel = typename cutlass::fmha::kernel::FmhaBuilder<
    Element, float, float,
    TileShape, StrideQ, StrideK, StrideV,
    cutlass::fmha::collective::ResidualFusion,
    cutlass::gemm::KernelTmaWarpSpecializedPingpong
  >::Kernel;

auto* _anchor = &cutlass::device_kernel<Kernel>;


// ===== COMPILED SASS (sm_90a) =====

	.target	sm_90a

	.elftype	@"ET_EXEC"


//--------------------- .note.nv.tkinfo           --------------------------
	.section	.note.nv.tkinfo,"",@"SHT_NOTE"
	.sectionflags	@"SHF_NOTE_NV_TKINFO"
	.tkinfo
        /*0018*/ 	.word	0x00000002
        /*0030*/ 	.string	""
        /*0030*/ 	.string	"ptxas"
        /*0030*/ 	.string	"Cuda compilation tools, release 13.0, V13.0.88"
        /*0030*/ 	.string	"Build cuda_13.0.r13.0/compiler.36424714_0"
        /*0030*/ 	.string	"-arch sm_90a -m 64 "



//--------------------- .note.nv.cuinfo           --------------------------
	.section	.note.nv.cuinfo,"",@"SHT_NOTE"
	.sectionflags	@"SHF_NOTE_NV_CUINFO"
        /*0018*/ 	.short	0x0002
        /*001a*/ 	.short	0x005a
        /*001c*/ 	.short	0x0082
	.zero		2


//--------------------- .nv.info                  --------------------------
	.section	.nv.info,"",@"SHT_CUDA_INFO"
	.align	4


	//----- nvinfo : EIATTR_REGCOUNT
	.align		4
        /*0000*/ 	.byte	0x04, 0x2f
        /*0002*/ 	.short	(.L_16 - .L_15)
	.align		4
.L_15:
        /*0004*/ 	.word	index@(_ZN7cutlass13device_kernelINS_4fmha6kernel28FmhaKernelTmaWarpSpecializedINS1_10collective30FmhaMainloopTmaWarpSpecializedINS_6half_tEffN4cute5tupleIJNS7_1CILi128EEESA_SA_EEENS8_IJiNS9_ILi1EEENS8_IJiiEEEEEESE_SE_NS4_14ResidualFusionEJNS2_6OptionILNS2_3TagE0ENS9_ILb1EEEEENSG_ILSH_2ESI_EEEEENS4_15FmhaFwdEpilogueIS6_fNS8_IJNS9_ILi64EEESA_SA_EEEEENS2_23PersistentTileSchedulerEJSJ_SK_EEEEEvNT_6ParamsE)
        /*0008*/ 	.word	0x000000a8


	//----- nvinfo : EIATTR_FRAME_SIZE
	.align		4
.L_16:
        /*000c*/ 	.byte	0x04, 0x11
        /*000e*/ 	.short	(.L_18 - .L_17)
	.align		4
.L_17:
        /*0010*/ 	.word	index@($__internal_0_$__cuda_sm20_rcp_rn_f32_slowpath)
        /*0014*/ 	.word	0x00000000


	//----- nvinfo : EIATTR_FRAME_SIZE
	.align		4
.L_18:
        /*0018*/ 	.byte	0x04, 0x11
        /*001a*/ 	.short	(.L_20 - .L_19)
	.align		4
.L_19:
        /*001c*/ 	.word	index@(_ZN7cutlass13device_kernelINS_4fmha6kernel28FmhaKernelTmaWarpSpecializedINS1_10collective30FmhaMainloopTmaWarpSpecializedINS_6half_tEffN4cute5tupleIJNS7_1CILi128EEESA_SA_EEENS8_IJiNS9_ILi1EEENS8_IJiiEEEEEESE_SE_NS4_14ResidualFusionEJNS2_6OptionILNS2_3TagE0ENS9_ILb1EEEEENSG_ILSH_2ESI_EEEEENS4_15FmhaFwdEpilogueIS6_fNS8_IJNS9_ILi64EEESA_SA_EEEEENS2_23PersistentTileSchedulerEJSJ_SK_EEEEEvNT_6ParamsE)
        /*0020*/ 	.word	0x00000000


	//----- nvinfo : EIATTR_MIN_STACK_SIZE
	.align		4
.L_20:
        /*0024*/ 	.byte	0x04, 0x12
        /*0026*/ 	.short	(.L_22 - .L_21)
	.align		4
.L_21:
        /*0028*/ 	.word	index@(_ZN7cutlass13device_kernelINS_4fmha6kernel28FmhaKernelTmaWarpSpecializedINS1_10collective30FmhaMainloopTmaWarpSpecializedINS_6half_tEffN4cute5tupleIJNS7_1CILi128EEESA_SA_EEENS8_IJiNS9_ILi1EEENS8_IJiiEEEEEESE_SE_NS4_14ResidualFusionEJNS2_6OptionILNS2_3TagE0ENS9_ILb1EEEEENSG_ILSH_2ESI_EEEEENS4_15FmhaFwdEpilogueIS6_fNS8_IJNS9_ILi64EEESA_SA_EEEEENS2_23PersistentTileSchedulerEJSJ_SK_EEEEEvNT_6ParamsE)
        /*002c*/ 	.word	0x00000000
.L_22:


//--------------------- .nv.compat                --------------------------
	.section	.nv.compat,"",@"SHT_CUDA_COMPAT_INFO"
	.align	4
        /*0000*/ 	.byte	0x02, 0x09, 0x01, 0x00, 0x02, 0x02, 0x04, 0x00, 0x02, 0x05, 0x05, 0x00, 0x03, 0x07, 0x01, 0x01
        /*0010*/ 	.byte	0x02, 0x03, 0x01, 0x00, 0x02, 0x06, 0x01, 0x00, 0x04, 0x0b, 0x08, 0x00, 0x00, 0x00, 0x00, 0x00
        /*0020*/ 	.byte	0x00, 0x00, 0x00, 0x00


//--------------------- .nv.info._ZN7cutlass13device_kernelINS_4fmha6kernel28FmhaKernelTmaWarpSpecializedINS1_10collective30FmhaMainloopTmaWarpSpecializedINS_6half_tEffN4cute5tupleIJNS7_1CILi128EEESA_SA_EEENS8_IJiNS9_ILi1EEENS8_IJiiEEEEEESE_SE_NS4_14ResidualFusionEJNS2_6OptionILNS2_3TagE0ENS9_ILb1EEEEENSG_ILSH_2ESI_EEEEENS4_15FmhaFwdEpilogueIS6_fNS8_IJNS9_ILi64EEESA_SA_EEEEENS2_23PersistentTileSchedulerEJSJ_SK_EEEEEvNT_6ParamsE --------------------------
	.section	.nv.info._ZN7cutlass13device_kernelINS_4fmha6kernel28FmhaKernelTmaWarpSpecializedINS1_10collective30FmhaMainloopTmaWarpSpecializedINS_6half_tEffN4cute5tupleIJNS7_1CILi128EEESA_SA_EEENS8_IJiNS9_ILi1EEENS8_IJiiEEEEEESE_SE_NS4_14ResidualFusionEJNS2_6OptionILNS2_3TagE0ENS9_ILb1EEEEENSG_ILSH_2ESI_EEEEENS4_15FmhaFwdEpilogueIS6_fNS8_IJNS9_ILi64EEESA_SA_EEEEENS2_23PersistentTileSchedulerEJSJ_SK_EEEEEvNT_6ParamsE,"",@"SHT_CUDA_INFO"
	.sectionflags	@""
	.align	4


	//----- nvinfo : EIATTR_CUDA_API_VERSION
	.align		4
        /*0000*/ 	.byte	0x04, 0x37
        /*0002*/ 	.short	(.L_24 - .L_23)
.L_23:
        /*0004*/ 	.word	0x00000082


	//----- nvinfo : EIATTR_KPARAM_INFO
	.align		4
.L_24:
        /*0008*/ 	.byte	0x04, 0x17
        /*000a*/ 	.short	(.L_26 - .L_25)
.L_25:
        /*000c*/ 	.word	0x00000000
        /*0010*/ 	.short	0x0000
        /*0012*/ 	.short	0x0070
        /*0014*/ 	.byte	0x00, 0xf0, 0x01, 0x20


	//----- nvinfo : EIATTR_SPARSE_MMA_MASK
	.align		4
.L_26:
        /*0018*/ 	.byte	0x03, 0x50
        /*001a*/ 	.short	0x0000


	//----- nvinfo : EIATTR_MAXREG_COUNT
	.align		4
        /*001c*/ 	.byte	0x03, 0x1b
        /*001e*/ 	.short	0x00a8


	//----- nvinfo : EIATTR_NUM_BARRIERS
	.align		4
        /*0020*/ 	.byte	0x02, 0x4c
        /*0022*/ 	.byte	0x02
	.zero		1


	//----- nvinfo : EIATTR_EXTERNS
	.align		4
        /*0024*/ 	.byte	0x04, 0x0f
        /*0026*/ 	.short	(.L_28 - .L_27)


	//   ....[0]....
	.align		4
.L_27:
        /*0028*/ 	.word	index@(__assertfail)


	//----- nvinfo : EIATTR_MERCURY_ISA_VERSION
	.align		4
.L_28:
        /*002c*/ 	.byte	0x03, 0x5f
        /*002e*/ 	.short	0x0101


	//----- nvinfo : EIATTR_INT_WARP_WIDE_INSTR_OFFSETS
	.align		4
        /*0030*/ 	.byte	0x04, 0x31
        /*0032*/ 	.short	(.L_30 - .L_29)


	//   ....[0]....
.L_29:
        /*0034*/ 	.word	0x00000760


	//   ....[1]....
        /*0038*/ 	.word	0x00000770


	//   ....[2]....
        /*003c*/ 	.word	0x00000780


	//   ....[3]....
        /*0040*/ 	.word	0x00000790


	//   ....[4]....
        /*0044*/ 	.word	0x00000800


	//   ....[5]....
        /*0048*/ 	.word	0x000009e0


	//   ....[6]....
        /*004c*/ 	.word	0x00000a90


	//----- nvinfo : EIATTR_COOP_GROUP_MASK_REGIDS
	.align		4
.L_30:
        /*0050*/ 	.byte	0x04, 0x29
        /*0052*/ 	.short	(.L_32 - .L_31)


	//   ....[0]....
.L_31:
        /*0054*/ 	.word	0xffffffff


	//   ....[1]....
        /*0058*/ 	.word	0xffffffff


	//   ....[2]....
        /*005c*/ 	.word	0xffffffff


	//   ....[3]....
        /*0060*/ 	.word	0xffffffff


	//   ....[4]....
        /*0064*/ 	.word	0xffffffff


	//   ....[5]....
        /*0068*/ 	.word	0xffffffff


	//   ....[6]....
        /*006c*/ 	.word	0xffffffff


	//   ....[7]....
        /*0070*/ 	.word	0xffffffff


	//   ....[8]....
        /*0074*/ 	.word	0xffffffff


	//   ....[9]....
        /*0078*/ 	.word	0xffffffff


	//   ....[10]....
        /*007c*/ 	.word	0xffffffff


	//   ....[11]....
        /*0080*/ 	.word	0xffffffff


	//   ....[12]....
        /*0084*/ 	.word	0xffffffff


	//   ....[13]....
        /*0088*/ 	.word	0xffffffff


	//   ....[14]....
        /*008c*/ 	.word	0xffffffff


	//   ....[15]....
        /*0090*/ 	.word	0xffffffff


	//   ....[16]....
        /*0094*/ 	.word	0xffffffff


	//   ....[17]....
        /*0098*/ 	.word	0xffffffff


	//   ....[18]....
        /*009c*/ 	.word	0xffffffff


	//   ....[19]....
        /*00a0*/ 	.word	0xffffffff


	//   ....[20]....
        /*00a4*/ 	.word	0xffffffff


	//   ....[21]....
        /*00a8*/ 	.word	0xffffffff


	//----- nvinfo : EIATTR_COOP_GROUP_INSTR_OFFSETS
	.align		4
.L_32:
        /*00ac*/ 	.byte	0x04, 0x28
        /*00ae*/ 	.short	(.L_34 - .L_33)


	//   ....[0]....
.L_33:
        /*00b0*/ 	.word	0x00000070


	//   ....[1]....
        /*00b4*/ 	.word	0x000000a0


	//   ....[2]....
        /*00b8*/ 	.word	0x000001d0


	//   ....[3]....
        /*00bc*/ 	.word	0x000003e0


	//   ....[4]....
        /*00c0*/ 	.word	0x000005a0


	//   ....[5]....
        /*00c4*/ 	.word	0x00000700


	//   ....[6]....
        /*00c8*/ 	.word	0x00002110


	//   ....[7]....
        /*00cc*/ 	.word	0x000021c0


	//   ....[8]....
        /*00d0*/ 	.word	0x00002a20


	//   ....[9]....
        /*00d4*/ 	.word	0x00002b40


	//   ....[10]....
        /*00d8*/ 	.word	0x00004900


	//   ....[11]....
        /*00dc*/ 	.word	0x00004930


	//   ....[12]....
        /*00e0*/ 	.word	0x000051f0


	//   ....[13]....
        /*00e4*/ 	.word	0x00005330


	//   ....[14]....
        /*00e8*/ 	.word	0x00007ce0


	//   ....[15]....
        /*00ec*/ 	.word	0x00007de0


	//   ....[16]....
        /*00f0*/ 	.word	0x00008740


	//   ....[17]....
        /*00f4*/ 	.word	0x00008850


	//   ....[18]....
        /*00f8*/ 	.word	0x0000a5e0


	//   ....[19]....
        /*00fc*/ 	.word	0x0000a620


	//   ....[20]....
        /*0100*/ 	.word	0x0000a670


	//   ....[21]....
        /*0104*/ 	.word	0x0000a680


	//----- nvinfo : EIATTR_REG_RECONFIG
	.align		4
.L_34:
        /*0108*/ 	.byte	0x01, 0x54
	.zero		2


	//----- nvinfo : EIATTR_SYSCALL_OFFSETS
	.align		4
        /*010c*/ 	.byte	0x04, 0x46
        /*010e*/ 	.short	(.L_36 - .L_35)


	//   ....[0]....
.L_35:
        /*0110*/ 	.word	0x0000b2b0


	//   ....[1]....
        /*0114*/ 	.word	0x0000b410


	//----- nvinfo : EIATTR_MBARRIER_INSTR_OFFSETS
	.align		4
.L_36:
        /*0118*/ 	.byte	0x04, 0x39
        /*011a*/ 	.short	(.L_38 - .L_37)


	//   ....[0]....
.L_37:
        /*011c*/ 	.word	0x00000390
        /*0120*/ 	.word	0x000000ff
        /*0124*/ 	.word	0x00034450
        /*0128*/ 	.short	0x0100
        /*012a*/ 	.byte	0x08
	.zero		1


	//   ....[1]....
        /*012c*/ 	.word	0x000003a0
        /*0130*/ 	.word	0x000000ff
        /*0134*/ 	.word	0x00034460
        /*0138*/ 	.short	0x0100
        /*013a*/ 	.byte	0x08
	.zero		1


	//   ....[2]....
        /*013c*/ 	.word	0x000003b0
        /*0140*/ 	.word	0x000000ff
        /*0144*/ 	.word	0x00034458
        /*0148*/ 	.short	0x0100
        /*014a*/ 	.byte	0x08
	.zero		1


	//   ....[3]....
        /*014c*/ 	.word	0x000003c0
        /*0150*/ 	.word	0x000000ff
        /*0154*/ 	.word	0x00034468
        /*0158*/ 	.short	0x0100
        /*015a*/ 	.byte	0x08
	.zero		1


	//   ....[4]....
        /*015c*/ 	.word	0x000004f0
        /*0160*/ 	.word	0x000000ff
        /*0164*/ 	.word	0x00034400
        /*0168*/ 	.short	0x0100
        /*016a*/ 	.byte	0x08
	.zero		1


	//   ....[5]....
        /*016c*/ 	.word	0x00000500
        /*0170*/ 	.word	0x000000ff
        /*0174*/ 	.word	0x00034428
        /*0178*/ 	.short	0x0100
        /*017a*/ 	.byte	0x08
	.zero		1


	//   ....[6]....
        /*017c*/ 	.word	0x00000510
        /*0180*/ 	.word	0x000000ff
        /*0184*/ 	.word	0x00034408
        /*0188*/ 	.short	0x0100
        /*018a*/ 	.byte	0x08
	.zero		1


	//   ....[7]....
        /*018c*/ 	.word	0x00000520
        /*0190*/ 	.word	0x000000ff
        /*0194*/ 	.word	0x00034430
        /*0198*/ 	.short	0x0100
        /*019a*/ 	.byte	0x08
	.zero		1


	//   ....[8]....
        /*019c*/ 	.word	0x00000530
        /*01a0*/ 	.word	0x000000ff
        /*01a4*/ 	.word	0x00034410
        /*01a8*/ 	.short	0x0100
        /*01aa*/ 	.byte	0x08
	.zero		1


	//   ....[9]....
        /*01ac*/ 	.word	0x00000540
        /*01b0*/ 	.word	0x000000ff
        /*01b4*/ 	.word	0x00034438
        /*01b8*/ 	.short	0x0100
        /*01ba*/ 	.byte	0x08
	.zero		1


	//   ....[10]....
        /*01bc*/ 	.word	0x00000550
        /*01c0*/ 	.word	0x000000ff
        /*01c4*/ 	.word	0x00034418
        /*01c8*/ 	.short	0x0100
        /*01ca*/ 	.byte	0x08
	.zero		1


	//   ....[11]....
        /*01cc*/ 	.word	0x00000560
        /*01d0*/ 	.word	0x000000ff
        /*01d4*/ 	.word	0x00034440
        /*01d8*/ 	.short	0x0100
        /*01da*/ 	.byte	0x08
	.zero		1


	//   ....[12]....
        /*01dc*/ 	.word	0x00000570
        /*01e0*/ 	.word	0x000000ff
        /*01e4*/ 	.word	0x00034420
        /*01e8*/ 	.short	0x0100
        /*01ea*/ 	.byte	0x08
	.zero		1


	//   ....[13]....
        /*01ec*/ 	.word	0x00000580
        /*01f0*/ 	.word	0x000000ff
        /*01f4*/ 	.word	0x00034448
        /*01f8*/ 	.short	0x0100
        /*01fa*/ 	.byte	0x08
	.zero		1


	//   ....[14]....
        /*01fc*/ 	.word	0x000006b0
        /*0200*/ 	.word	0x000000ff
        /*0204*/ 	.word	0x00034470
        /*0208*/ 	.short	0x0100
        /*020a*/ 	.byte	0x08
	.zero		1


	//   ....[15]....
        /*020c*/ 	.word	0x000006c0
        /*0210*/ 	.word	0x000000ff
        /*0214*/ 	.word	0x00034480
        /*0218*/ 	.short	0x0100
        /*021a*/ 	.byte	0x08
	.zero		1


	//   ....[16]....
        /*021c*/ 	.word	0x000006d0
        /*0220*/ 	.word	0x000000ff
        /*0224*/ 	.word	0x00034478
        /*0228*/ 	.short	0x0100
        /*022a*/ 	.byte	0x08
	.zero		1


	//   ....[17]....
        /*022c*/ 	.word	0x000006e0
        /*0230*/ 	.word	0x000000ff
        /*0234*/ 	.word	0x00034488
        /*0238*/ 	.short	0x0100
        /*023a*/ 	.byte	0x08
	.zero		1


	//   ....[18]....
        /*023c*/ 	.word	0x00000820
        /*0240*/ 	.word	0x000000ff
        /*0244*/ 	.word	0x00034490
        /*0248*/ 	.short	0x0100
        /*024a*/ 	.byte	0x06
	.zero		1


	//   ....[19]....
        /*024c*/ 	.word	0x00000830
        /*0250*/ 	.word	0x000000ff
        /*0254*/ 	.word	0x00034498
        /*0258*/ 	.short	0x0100
        /*025a*/ 	.byte	0x06
	.zero		1


	//   ....[20]....
        /*025c*/ 	.word	0x00000840
        /*0260*/ 	.word	0x000000ff
        /*0264*/ 	.word	0x000344a0
        /*0268*/ 	.short	0x0100
        /*026a*/ 	.byte	0x06
	.zero		1


	//   ....[21]....
        /*026c*/ 	.word	0x00000850
        /*0270*/ 	.word	0x000000ff
        /*0274*/ 	.word	0x000344a8
        /*0278*/ 	.short	0x0100
        /*027a*/ 	.byte	0x06
	.zero		1


	//   ....[22]....
        /*027c*/ 	.word	0x00000950
        /*0280*/ 	.word	0x000000ff
        /*0284*/ 	.word	0x000344c0
        /*0288*/ 	.short	0x0100
        /*028a*/ 	.byte	0x08
	.zero		1


	//   ....[23]....
        /*028c*/ 	.word	0x00000960
        /*0290*/ 	.word	0x000000ff
        /*0294*/ 	.word	0x000344e0
        /*0298*/ 	.short	0x0100
        /*029a*/ 	.byte	0x08
	.zero		1


	//   ....[24]....
        /*029c*/ 	.word	0x00000970
        /*02a0*/ 	.word	0x000000ff
        /*02a4*/ 	.word	0x000344c8
        /*02a8*/ 	.short	0x0100
        /*02aa*/ 	.byte	0x08
	.zero		1


	//   ....[25]....
        /*02ac*/ 	.word	0x00000980
        /*02b0*/ 	.word	0x000000ff
        /*02b4*/ 	.word	0x000344e8
        /*02b8*/ 	.short	0x0100
        /*02ba*/ 	.byte	0x08
	.zero		1


	//   ....[26]....
        /*02bc*/ 	.word	0x00000990
        /*02c0*/ 	.word	0x000000ff
        /*02c4*/ 	.word	0x000344d0
        /*02c8*/ 	.short	0x0100
        /*02ca*/ 	.byte	0x08
	.zero		1


	//   ....[27]....
        /*02cc*/ 	.word	0x000009a0
        /*02d0*/ 	.word	0x000000ff
        /*02d4*/ 	.word	0x000344f0
        /*02d8*/ 	.short	0x0100
        /*02da*/ 	.byte	0x08
	.zero		1


	//   ....[28]....
        /*02dc*/ 	.word	0x000009b0
        /*02e0*/ 	.word	0x000000ff
        /*02e4*/ 	.word	0x000344d8
        /*02e8*/ 	.short	0x0100
        /*02ea*/ 	.byte	0x08
	.zero		1


	//   ....[29]....
        /*02ec*/ 	.word	0x000009c0
        /*02f0*/ 	.word	0x000000ff
        /*02f4*/ 	.word	0x000344f8
        /*02f8*/ 	.short	0x0100
        /*02fa*/ 	.byte	0x08
	.zero		1


	//   ....[30]....
        /*02fc*/ 	.word	0x00000ac0
        /*0300*/ 	.word	0x000000ff
        /*0304*/ 	.word	0x000344b0
        /*0308*/ 	.short	0x0100
        /*030a*/ 	.byte	0x06
	.zero		1


	//   ....[31]....
        /*030c*/ 	.word	0x00001250
        /*0310*/ 	.word	0x000000ff
        /*0314*/ 	.word	0x00034450
        /*0318*/ 	.short	0x010a
        /*031a*/ 	.byte	0x04
	.zero		1


	//   ....[32]....
        /*031c*/ 	.word	0x00001300
        /*0320*/ 	.word	0x000000ff
        /*0324*/ 	.word	0x00034400
        /*0328*/ 	.short	0x010a
        /*032a*/ 	.byte	0x38
	.zero		1


	//   ....[33]....
        /*032c*/ 	.word	0x00001320
        /*0330*/ 	.word	0x000000ff
        /*0334*/ 	.word	0xfffffff8
        /*0338*/ 	.short	0x010a
        /*033a*/ 	.byte	0x28
	.zero		1


	//   ....[34]....
        /*033c*/ 	.word	0x00003cb0
        /*0340*/ 	.word	0x0000001a
        /*0344*/ 	.word	0x00000000
        /*0348*/ 	.short	0x0101
        /*034a*/ 	.byte	0x33
	.zero		1


	//   ....[35]....
        /*034c*/ 	.word	0x00003f00
        /*0350*/ 	.word	0x000000ff
        /*0354*/ 	.word	0x00034400
        /*0358*/ 	.short	0x010a
        /*035a*/ 	.byte	0x06
	.zero		1


	//   ....[36]....
        /*035c*/ 	.word	0x00004220
        /*0360*/ 	.word	0x000000ff
        /*0364*/ 	.word	0x00000000
        /*0368*/ 	.short	0x0101
        /*036a*/ 	.byte	0x38
	.zero		1


	//   ....[37]....
        /*036c*/ 	.word	0x000043a0
        /*0370*/ 	.word	0x000000ff
        /*0374*/ 	.word	0x00034400
        /*0378*/ 	.short	0x010a
        /*037a*/ 	.byte	0x06
	.zero		1


	//   ....[38]....
        /*037c*/ 	.word	0x000064c0
        /*0380*/ 	.word	0x000000ff
        /*0384*/ 	.word	0x00034400
        /*0388*/ 	.short	0x010a
        /*038a*/ 	.byte	0x06
	.zero		1


	//   ....[39]....
        /*038c*/ 	.word	0x00006aa0
        /*0390*/ 	.word	0x000000ff
        /*0394*/ 	.word	0x00034400
        /*0398*/ 	.short	0x010a
        /*039a*/ 	.byte	0x06
	.zero		1


	//   ....[40]....
        /*039c*/ 	.word	0x00006db0
        /*03a0*/ 	.word	0x000000ff
        /*03a4*/ 	.word	0x00000000
        /*03a8*/ 	.short	0x0101
        /*03aa*/ 	.byte	0x06
	.zero		1


	//   ....[41]....
        /*03ac*/ 	.word	0x00006e60
        /*03b0*/ 	.word	0x000000ff
        /*03b4*/ 	.word	0x00000000
        /*03b8*/ 	.short	0x0101
        /*03ba*/ 	.byte	0x06
	.zero		1


	//   ....[42]....
        /*03bc*/ 	.word	0x00007010
        /*03c0*/ 	.word	0x000000ff
        /*03c4*/ 	.word	0x00034400
        /*03c8*/ 	.short	0x010a
        /*03ca*/ 	.byte	0x06
	.zero		1


	//   ....[43]....
        /*03cc*/ 	.word	0x00009990
        /*03d0*/ 	.word	0x000000ff
        /*03d4*/ 	.word	0x00034400
        /*03d8*/ 	.short	0x010a
        /*03da*/ 	.byte	0x06
	.zero		1


	//   ....[44]....
        /*03dc*/ 	.word	0x00009fc0
        /*03e0*/ 	.word	0x000000ff
        /*03e4*/ 	.word	0x00034400
        /*03e8*/ 	.short	0x010a
        /*03ea*/ 	.byte	0x06
	.zero		1


	//   ....[45]....
        /*03ec*/ 	.word	0x0000a2d0
        /*03f0*/ 	.word	0x000000ff
        /*03f4*/ 	.word	0x00000000
        /*03f8*/ 	.short	0x0101
        /*03fa*/ 	.byte	0x06
	.zero		1


	//   ....[46]....
        /*03fc*/ 	.word	0x0000a380
        /*0400*/ 	.word	0x000000ff
        /*0404*/ 	.word	0x00000000
        /*0408*/ 	.short	0x0101
        /*040a*/ 	.byte	0x06
	.zero		1


	//   ....[47]....
        /*040c*/ 	.word	0x0000a530
        /*0410*/ 	.word	0x000000ff
        /*0414*/ 	.word	0x00000000
        /*0418*/ 	.short	0x0101
        /*041a*/ 	.byte	0x04
	.zero		1


	//   ....[48]....
        /*041c*/ 	.word	0x0000a5b0
        /*0420*/ 	.word	0x000000ff
        /*0424*/ 	.word	0x00000000
        /*0428*/ 	.short	0x0101
        /*042a*/ 	.byte	0x33
	.zero		1


	//   ....[49]....
        /*042c*/ 	.word	0x0000ac30
        /*0430*/ 	.word	0x000000ff
        /*0434*/ 	.word	0x00000008
        /*0438*/ 	.short	0x010a
        /*043a*/ 	.byte	0x28
	.zero		1


	//   ....[50]....
        /*043c*/ 	.word	0x0000c2b0
        /*0440*/ 	.word	0x00000000
        /*0444*/ 	.word	0x00034490
        /*0448*/ 	.short	0x0101
        /*044a*/ 	.byte	0x2d
	.zero		1


	//   ....[51]....
        /*044c*/ 	.word	0x0000c670
        /*0450*/ 	.word	0x00000007
        /*0454*/ 	.word	0x00034460
        /*0458*/ 	.short	0x010a
        /*045a*/ 	.byte	0x3f
	.zero		1


	//   ....[52]....
        /*045c*/ 	.word	0x0000c940
        /*0460*/ 	.word	0x00000007
        /*0464*/ 	.word	0x000344b0
        /*0468*/ 	.short	0x0101
        /*046a*/ 	.byte	0x3f
	.zero		1


	//   ....[53]....
        /*046c*/ 	.word	0x0000c950
        /*0470*/ 	.word	0x00000007
        /*0474*/ 	.word	0x000344b0
        /*0478*/ 	.short	0x010a
        /*047a*/ 	.byte	0x3f
	.zero		1


	//   ....[54]....
        /*047c*/ 	.word	0x0000c9f0
        /*0480*/ 	.word	0x00000004
        /*0484*/ 	.word	0x00034460
        /*0488*/ 	.short	0x010a
        /*048a*/ 	.byte	0x3f
	.zero		1


	//   ....[55]....
        /*048c*/ 	.word	0x0000cfb0
        /*0490*/ 	.word	0x00000008
        /*0494*/ 	.word	0x00034428
        /*0498*/ 	.short	0x010a
        /*049a*/ 	.byte	0x3f
	.zero		1


	//   ....[56]....
        /*049c*/ 	.word	0x0000d280
        /*04a0*/ 	.word	0x00000004
        /*04a4*/ 	.word	0x000344b0
        /*04a8*/ 	.short	0x0101
        /*04aa*/ 	.byte	0x3f
	.zero		1


	//   ....[57]....
        /*04ac*/ 	.word	0x0000d290
        /*04b0*/ 	.word	0x00000004
        /*04b4*/ 	.word	0x000344b0
        /*04b8*/ 	.short	0x010a
        /*04ba*/ 	.byte	0x3f
	.zero		1


	//   ....[58]....
        /*04bc*/ 	.word	0x0000d340
        /*04c0*/ 	.word	0x00000007
        /*04c4*/ 	.word	0x00034428
        /*04c8*/ 	.short	0x010a
        /*04ca*/ 	.byte	0x3f
	.zero		1


	//   ....[59]....
        /*04cc*/ 	.word	0x0000d6a0
        /*04d0*/ 	.word	0x00000007
        /*04d4*/ 	.word	0x00034428
        /*04d8*/ 	.short	0x010a
        /*04da*/ 	.byte	0x3f
	.zero		1


	//   ....[60]....
        /*04dc*/ 	.word	0x0000d980
        /*04e0*/ 	.word	0x00000007
        /*04e4*/ 	.word	0x00034428
        /*04e8*/ 	.short	0x010a
        /*04ea*/ 	.byte	0x3f
	.zero		1


	//   ....[61]....
        /*04ec*/ 	.word	0x0000dcb0
        /*04f0*/ 	.word	0x00000003
        /*04f4*/ 	.word	0x00034450
        /*04f8*/ 	.short	0x010a
        /*04fa*/ 	.byte	0x3f
	.zero		1


	//   ....[62]....
        /*04fc*/ 	.word	0x0000dd10
        /*0500*/ 	.word	0x00000005
        /*0504*/ 	.word	0x00034400
        /*0508*/ 	.short	0x010a
        /*050a*/ 	.byte	0x3f
	.zero		1


	//   ....[63]....
        /*050c*/ 	.word	0x0000dd70
        /*0510*/ 	.word	0x00000000
        /*0514*/ 	.word	0xfffffff8
        /*0518*/ 	.short	0x010a
        /*051a*/ 	.byte	0x3f
	.zero		1


	//   ....[64]....
        /*051c*/ 	.word	0x0000ddd0
        /*0520*/ 	.word	0x00000009
        /*0524*/ 	.word	0x00034400
        /*0528*/ 	.short	0x010a
        /*052a*/ 	.byte	0x3f
	.zero		1


	//   ....[65]....
        /*052c*/ 	.word	0x0000de30
        /*0530*/ 	.word	0x00000006
        /*0534*/ 	.word	0x00034400
        /*0538*/ 	.short	0x010a
        /*053a*/ 	.byte	0x3f
	.zero		1


	//   ....[66]....
        /*053c*/ 	.word	0x0000de90
        /*0540*/ 	.word	0x00000008
        /*0544*/ 	.word	0x00034400
        /*0548*/ 	.short	0x010a
        /*054a*/ 	.byte	0x3f
	.zero		1


	//   ....[67]....
        /*054c*/ 	.word	0x0000def0
        /*0550*/ 	.word	0x00000006
        /*0554*/ 	.word	0x00034400
        /*0558*/ 	.short	0x010a
        /*055a*/ 	.byte	0x3f
	.zero		1


	//   ....[68]....
        /*055c*/ 	.word	0x0000df50
        /*0560*/ 	.word	0x00000009
        /*0564*/ 	.word	0x00034400
        /*0568*/ 	.short	0x010a
        /*056a*/ 	.byte	0x3f
	.zero		1


	//   ....[69]....
        /*056c*/ 	.word	0x0000dfb0
        /*0570*/ 	.word	0x00000003
        /*0574*/ 	.word	0x00000008
        /*0578*/ 	.short	0x010a
        /*057a*/ 	.byte	0x3f
	.zero		1


	//   ....[70]....
        /*057c*/ 	.word	0x0000e080
        /*0580*/ 	.word	0x00000007
        /*0584*/ 	.word	0x00034460
        /*0588*/ 	.short	0x010a
        /*058a*/ 	.byte	0x3f
	.zero		1


	//   ....[71]....
        /*058c*/ 	.word	0x0000e0d0
        /*0590*/ 	.word	0x00000007
        /*0594*/ 	.word	0x000344b0
        /*0598*/ 	.short	0x010a
        /*059a*/ 	.byte	0x3f
	.zero		1


	//   ....[72]....
        /*059c*/ 	.word	0x0000e120
        /*05a0*/ 	.word	0x00000004
        /*05a4*/ 	.word	0x00034460
        /*05a8*/ 	.short	0x010a
        /*05aa*/ 	.byte	0x3f
	.zero		1


	//   ....[73]....
        /*05ac*/ 	.word	0x0000e1f0
        /*05b0*/ 	.word	0x00000008
        /*05b4*/ 	.word	0x00034428
        /*05b8*/ 	.short	0x010a
        /*05ba*/ 	.byte	0x3f
	.zero		1


	//   ....[74]....
        /*05bc*/ 	.word	0x0000e240
        /*05c0*/ 	.word	0x00000004
        /*05c4*/ 	.word	0x000344b0
        /*05c8*/ 	.short	0x010a
        /*05ca*/ 	.byte	0x3f
	.zero		1


	//   ....[75]....
        /*05cc*/ 	.word	0x0000e290
        /*05d0*/ 	.word	0x00000007
        /*05d4*/ 	.word	0x00034428
        /*05d8*/ 	.short	0x010a
        /*05da*/ 	.byte	0x3f
	.zero		1


	//   ....[76]....
        /*05dc*/ 	.word	0x0000e2e0
        /*05e0*/ 	.word	0x00000007
        /*05e4*/ 	.word	0x00034428
        /*05e8*/ 	.short	0x010a
        /*05ea*/ 	.byte	0x3f
	.zero		1


	//   ....[77]....
        /*05ec*/ 	.word	0x0000e330
        /*05f0*/ 	.word	0x00000007
        /*05f4*/ 	.word	0x00034428
        /*05f8*/ 	.short	0x010a
        /*05fa*/ 	.byte	0x3f
	.zero		1


	//----- nvinfo : EIATTR_NUM_MBARRIERS
	.align		4
.L_38:
        /*05fc*/ 	.byte	0x03, 0x38
        /*05fe*/ 	.short	0x001f


	//----- nvinfo : EIATTR_EXIT_INSTR_OFFSETS
	.align		4
        /*0600*/ 	.byte	0x04, 0x1c
        /*0602*/ 	.short	(.L_40 - .L_39)


	//   ....[0]....
.L_39:
        /*0604*/ 	.word	0x00000b20


	//   ....[1]....
        /*0608*/ 	.word	0x00000b90


	//   ....[2]....
        /*060c*/ 	.word	0x0000c2e0


	//   ....[3]....
        /*0610*/ 	.word	0x0000c340


	//   ....[4]....
        /*0614*/ 	.word	0x0000c370


	//   ....[5]....
        /*0618*/ 	.word	0x0000ccb0


	//   ....[6]....
        /*061c*/ 	.word	0x0000cce0


	//   ....[7]....
        /*0620*/ 	.word	0x0000dc90


	//----- nvinfo : EIATTR_MAX_THREADS
	.align		4
.L_40:
        /*0624*/ 	.byte	0x04, 0x05
        /*0626*/ 	.short	(.L_42 - .L_41)
.L_41:
        /*0628*/ 	.word	0x00000180
        /*062c*/ 	.word	0x00000001
        /*0630*/ 	.word	0x00000001


	//----- nvinfo : EIATTR_CRS_STACK_SIZE
	.align		4
.L_42:
        /*0634*/ 	.byte	0x04, 0x1e
        /*0636*/ 	.short	(.L_44 - .L_43)
.L_43:
        /*0638*/ 	.word	0x00000000


	//----- nvinfo : EIATTR_CBANK_PARAM_SIZE
	.align		4
.L_44:
        /*063c*/ 	.byte	0x03, 0x19
        /*063e*/ 	.short	0x0870


	//----- nvinfo : EIATTR_PARAM_CBANK
	.align		4
        /*0640*/ 	.byte	0x04, 0x0a
        /*0642*/ 	.short	(.L_46 - .L_45)
	.align		4
.L_45:
        /*0644*/ 	.word	index@(.nv.constant0._ZN7cutlass13device_kernelINS_4fmha6kernel28FmhaKernelTmaWarpSpecializedINS1_10collective30FmhaMainloopTmaWarpSpecializedINS_6half_tEffN4cute5tupleIJNS7_1CILi128EEESA_SA_EEENS8_IJiNS9_ILi1EEENS8_IJiiEEEEEESE_SE_NS4_14ResidualFusionEJNS2_6OptionILNS2_3TagE0ENS9_ILb1EEEEENSG_ILSH_2ESI_EEEEENS4_15FmhaFwdEpilogueIS6_fNS8_IJNS9_ILi64EEESA_SA_EEEEENS2_23PersistentTileSchedulerEJSJ_SK_EEEEEvNT_6ParamsE)
        /*0648*/ 	.short	0x0210
        /*064a*/ 	.short	0x0870


	//----- nvinfo : EIATTR_SW_WAR
	.align		4
.L_46:
        /*064c*/ 	.byte	0x04, 0x36
        /*064e*/ 	.short	(.L_48 - .L_47)
.L_47:
        /*0650*/ 	.word	0x00000008
.L_48:


//--------------------- .nv.callgraph             --------------------------
	.section	.nv.callgraph,"",@"SHT_CUDA_CALLGRAPH"
	.align	4
	.sectionentsize	8
	.align		4
        /*0000*/ 	.word	0x00000000
	.align		4
        /*0004*/ 	.word	0xffffffff
	.align		4
        /*0008*/ 	.word	index@(_ZN7cutlass13device_kernelINS_4fmha6kernel28FmhaKernelTmaWarpSpecializedINS1_10collective30FmhaMainloopTmaWarpSpecializedINS_6half_tEffN4cute5tupleIJNS7_1CILi128EEESA_SA_EEENS8_IJiNS9_ILi1EEENS8_IJiiEEEEEESE_SE_NS4_14ResidualFusionEJNS2_6OptionILNS2_3TagE0ENS9_ILb1EEEEENSG_ILSH_2ESI_EEEEENS4_15FmhaFwdEpilogueIS6_fNS8_IJNS9_ILi64EEESA_SA_EEEEENS2_23PersistentTileSchedulerEJSJ_SK_EEEEEvNT_6ParamsE)
	.align		4
        /*000c*/ 	.word	index@(__assertfail)
	.align		4
        /*0010*/ 	.word	0x00000000
	.align		4
        /*0014*/ 	.word	0xfffffffe
	.align		4
        /*0018*/ 	.word	0x00000000
	.align		4
        /*001c*/ 	.word	0xfffffffd
	.align		4
        /*0020*/ 	.word	0x00000000
	.align		4
        /*0024*/ 	.word	0xfffffffc


//--------------------- .nv.constant4             --------------------------
	.section	.nv.constant4,"a",@progbits
	.align	8
	.align		8
.nv.constant4:
        /*0000*/ 	.dword	__assertfail
	.align		8
        /*0008*/ 	.dword	__unnamed_1
	.align		8
        /*0010*/ 	.dword	__unnamed_2
	.align		8
        /*0018*/ 	.dword	_ZN39_INTERNAL_385bcbd8_4_k_cu_da9a25c8_34554cuda3std3__45__cpo5beginE
	.align		8
        /*0020*/ 	.dword	_ZN39_INTERNAL_385bcbd8_4_k_cu_da9a25c8_34554cuda3std3__45__cpo3endE
	.align		8
        /*0028*/ 	.dword	_ZN39_INTERNAL_385bcbd8_4_k_cu_da9a25c8_34554cuda3std3__45__cpo6cbeginE
	.align		8
        /*0030*/ 	.dword	_ZN39_INTERNAL_385bcbd8_4_k_cu_da9a25c8_34554cuda3std3__45__cpo4cendE
	.align		8
        /*0038*/ 	.dword	_ZN39_INTERNAL_385bcbd8_4_k_cu_da9a25c8_34554cuda3std3__441_GLOBAL__N__385bcbd8_4_k_cu_da9a25c8_34556ignoreE
	.align		8
        /*0040*/ 	.dword	_ZN39_INTERNAL_385bcbd8_4_k_cu_da9a25c8_34554cuda3std3__419piecewise_constructE
	.align		8
        /*0048*/ 	.dword	_ZN39_INTERNAL_385bcbd8_4_k_cu_da9a25c8_34554cuda3std3__48in_placeE
	.align		8
        /*0050*/ 	.dword	_ZN39_INTERNAL_385bcbd8_4_k_cu_da9a25c8_34554cuda3std6ranges3__45__cpo4swapE
	.align		8
        /*0058*/ 	.dword	_ZN39_INTERNAL_385bcbd8_4_k_cu_da9a25c8_34554cuda3std6ranges3__45__cpo9iter_moveE
	.align		8
        /*0060*/ 	.dword	_ZN39_INTERNAL_385bcbd8_4_k_cu_da9a25c8_34554cute7productE
	.align		8
        /*0068*/ 	.dword	_ZN39_INTERNAL_385bcbd8_4_k_cu_da9a25c8_34554cute1_E
	.align		8
        /*0070*/ 	.dword	$str$24
	.align		8
        /*0078*/ 	.dword	$str$25


//--------------------- .text._ZN7cutlass13device_kernelINS_4fmha6kernel28FmhaKernelTmaWarpSpecializedINS1_10collective30FmhaMainloopTmaWarpSpecializedINS_6half_tEffN4cute5tupleIJNS7_1CILi128EEESA_SA_EEENS8_IJiNS9_ILi1EEENS8_IJiiEEEEEESE_SE_NS4_14ResidualFusionEJNS2_6OptionILNS2_3TagE0ENS9_ILb1EEEEENSG_ILSH_2ESI_EEEEENS4_15FmhaFwdEpilogueIS6_fNS8_IJNS9_ILi64EEESA_SA_EEEEENS2_23PersistentTileSchedulerEJSJ_SK_EEEEEvNT_6ParamsE --------------------------
	.section	.text._ZN7cutlass13device_kernelINS_4fmha6kernel28FmhaKernelTmaWarpSpecializedINS1_10collective30FmhaMainloopTmaWarpSpecializedINS_6half_tEffN4cute5tupleIJNS7_1CILi128EEESA_SA_EEENS8_IJiNS9_ILi1EEENS8_IJiiEEEEEESE_SE_NS4_14ResidualFusionEJNS2_6OptionILNS2_3TagE0ENS9_ILb1EEEEENSG_ILSH_2ESI_EEEEENS4_15FmhaFwdEpilogueIS6_fNS8_IJNS9_ILi64EEESA_SA_EEEEENS2_23PersistentTileSchedulerEJSJ_SK_EEEEEvNT_6ParamsE,"ax",@progbits
	.align	128
.text._ZN7cutlass13device_kernelINS_4fmha6kernel28FmhaKernelTmaWarpSpecializedINS1_10collective30FmhaMainloopTmaWarpSpecializedINS_6half_tEffN4cute5tupleIJNS7_1CILi128EEESA_SA_EEENS8_IJiNS9_ILi1EEENS8_IJiiEEEEEESE_SE_NS4_14ResidualFusionEJNS2_6OptionILNS2_3TagE0ENS9_ILb1EEEEENSG_ILSH_2ESI_EEEEENS4_15FmhaFwdEpilogueIS6_fNS8_IJNS9_ILi64EEESA_SA_EEEEENS2_23PersistentTileSchedulerEJSJ_SK_EEEEEvNT_6ParamsE:
        .type           _ZN7cutlass13device_kernelINS_4fmha6kernel28FmhaKernelTmaWarpSpecializedINS1_10collective30FmhaMainloopTmaWarpSpecializedINS_6half_tEffN4cute5tupleIJNS7_1CILi128EEESA_SA_EEENS8_IJiNS9_ILi1EEENS8_IJiiEEEEEESE_SE_NS4_14ResidualFusionEJNS2_6OptionILNS2_3TagE0ENS9_ILb1EEEEENSG_ILSH_2ESI_EEEEENS4_15FmhaFwdEpilogueIS6_fNS8_IJNS9_ILi64EEESA_SA_EEEEENS2_23PersistentTileSchedulerEJSJ_SK_EEEEEvNT_6ParamsE,@function
        .size           _ZN7cutlass13device_kernelINS_4fmha6kernel28FmhaKernelTmaWarpSpecializedINS1_10collective30FmhaMainloopTmaWarpSpecializedINS_6half_tEffN4cute5tupleIJNS7_1CILi128EEESA_SA_EEENS8_IJiNS9_ILi1EEENS8_IJiiEEEEEESE_SE_NS4_14ResidualFusionEJNS2_6OptionILNS2_3TagE0ENS9_ILb1EEEEENSG_ILSH_2ESI_EEEEENS4_15FmhaFwdEpilogueIS6_fNS8_IJNS9_ILi64EEESA_SA_EEEEENS2_23PersistentTileSchedulerEJSJ_SK_EEEEEvNT_6ParamsE,(.L_x_149 - _ZN7cutlass13device_kernelINS_4fmha6kernel28FmhaKernelTmaWarpSpecializedINS1_10collective30FmhaMainloopTmaWarpSpecializedINS_6half_tEffN4cute5tupleIJNS7_1CILi128EEESA_SA_EEENS8_IJiNS9_ILi1EEENS8_IJiiEEEEEESE_SE_NS4_14ResidualFusionEJNS2_6OptionILNS2_3TagE0ENS9_ILb1EEEEENSG_ILSH_2ESI_EEEEENS4_15FmhaFwdEpilogueIS6_fNS8_IJNS9_ILi64EEESA_SA_EEEEENS2_23PersistentTileSchedulerEJSJ_SK_EEEEEvNT_6ParamsE)
        .other          _ZN7cutlass13device_kernelINS_4fmha6kernel28FmhaKernelTmaWarpSpecializedINS1_10collective30FmhaMainloopTmaWarpSpecializedINS_6half_tEffN4cute5tupleIJNS7_1CILi128EEESA_SA_EEENS8_IJiNS9_ILi1EEENS8_IJiiEEEEEESE_SE_NS4_14ResidualFusionEJNS2_6OptionILNS2_3TagE0ENS9_ILb1EEEEENSG_ILSH_2ESI_EEEEENS4_15FmhaFwdEpilogueIS6_fNS8_IJNS9_ILi64EEESA_SA_EEEEENS2_23PersistentTileSchedulerEJSJ_SK_EEEEEvNT_6ParamsE,@"STO_CUDA_ENTRY STV_DEFAULT"
_ZN7cutlass13device_kernelINS_4fmha6kernel28FmhaKernelTmaWarpSpecializedINS1_10collective30FmhaMainloopTmaWarpSpecializedINS_6half_tEffN4cute5tupleIJNS7_1CILi128EEESA_SA_EEENS8_IJiNS9_ILi1EEENS8_IJiiEEEEEESE_SE_NS4_14ResidualFusionEJNS2_6OptionILNS2_3TagE0ENS9_ILb1EEEEENSG_ILSH_2ESI_EEEEENS4_15FmhaFwdEpilogueIS6_fNS8_IJNS9_ILi64EEESA_SA_EEEEENS2_23PersistentTileSchedulerEJSJ_SK_EEEEEvNT_6ParamsE:
[----:B------:R-:W1:Y:S01]  /*0000*/  LDC R1, c[0x0][0x28] ;  /* 0x00000a00ff017b82 */ /* 0x000e620000000800 */
[----:B------:R-:W2:Y:S07]  /*0010*/  S2R R2, SR_TID.X ;  /* 0x0000000000027919 */ /* 0x000eae0000002100 */
[----:B------:R-:W3:Y:S01]  /*0020*/  S2UR UR6, SR_CTAID.X ;  /* 0x00000000000679c3 */ /* 0x000ee20000002500 */
[----:B------:R-:W-:Y:S01]  /*0030*/  ELECT P1, URZ, PT ;  /* 0x00000000003f782f */ /* 0x000fe20003820000 */
[----:B------:R-:W-:Y:S01]  /*0040*/  BSSY B0, `(.L_x_0) ;  /* 0x0000018000007945 */ /* 0x000fe20003800000 */
[----:B---3--:R-:W-:-:S02]  /*0050*/  MOV R17, UR6 ;  /* 0x0000000600117c02 */ /* 0x008fc40008000f00 */
[----:B--2---:R-:W-:-:S05]  /*0060*/  SHF.R.U32.HI R0, RZ, 0x5, R2 ;  /* 0x00000005ff007819 */ /* 0x004fca0000011602 */
[----:B------:R-:W2:Y:S02]  /*0070*/  SHFL.IDX PT, R3, R0, RZ, 0x1f ;  /* 0x00001fff00037589 */ /* 0x000ea400000e0000 */
[----:B--2---:R-:W-:Y:S02]  /*0080*/  R2UR UR4, R3 ;  /* 0x00000000030472ca */ /* 0x004fe400000e0000 */
[----:B------:R-:W-:-:S06]  /*0090*/  SHF.R.U32.HI R3, RZ, 0x7, R2 ;  /* 0x00000007ff037819 */ /* 0x000fcc0000011602 */
[----:B------:R-:W2:Y:S05]  /*00a0*/  SHFL.IDX PT, R3, R3, RZ, 0x1f ;  /* 0x00001fff03037589 */ /* 0x000eaa00000e0000 */
[----:B------:R-:W-:Y:S02]  /*00b0*/  USHF.R.S32.HI UR5, URZ, 0x1f, UR4 ;  /* 0x0000001f3f057899 */ /* 0x000fe40008011404 */
[----:B------:R-:W-:Y:S02]  /*00c0*/  ISETP.EQ.AND P2, PT, RZ, UR4, P1 ;  /* 0x00000004ff007c0c */ /* 0x000fe40008f42270 */
[----:B------:R-:W-:-:S04]  /*00d0*/  ULEA.HI UR5, UR5, UR4, URZ, 0x2 ;  /* 0x0000000405057291 */ /* 0x000fc8000f8f103f */
[----:B------:R-:W-:-:S04]  /*00e0*/  ULOP3.LUT UR5, UR5, 0xfffffffc, URZ, 0xc0, !UPT ;  /* 0xfffffffc05057892 */ /* 0x000fc8000f8ec03f */
[----:B------:R-:W-:-:S03]  /*00f0*/  UIADD3 UR5, UR4, -UR5, URZ ;  /* 0x8000000504057290 */ /* 0x000fc6000fffe03f */
[----:B-1----:R-:W-:Y:S09]  /*0100*/  @!P2 BRA `(.L_x_1) ;  /* 0x00000000002ca947 */ /* 0x002ff20003800000 */
[----:B------:R-:W-:Y:S02]  /*0110*/  ULDC.64 UR6, c[0x0][0x198] ;  /* 0x0000660000067ab9 */ /* 0x000fe40000000a00 */
[----:B------:R-:W-:Y:S02]  /*0120*/  UIADD3 UR8, UP0, UR6, 0xf0, URZ ;  /* 0x000000f006087890 */ /* 0x000fe4000ff1e03f */
[----:B------:R-:W-:Y:S02]  /*0130*/  UIADD3 UR10, UP1, UR6, 0x1f0, URZ ;  /* 0x000001f0060a7890 */ /* 0x000fe4000ff3e03f */
[----:B------:R-:W-:Y:S02]  /*0140*/  UIADD3 UR6, UP2, UR6, 0x2f0, URZ ;  /* 0x000002f006067890 */ /* 0x000fe4000ff5e03f */
[----:B------:R-:W-:Y:S02]  /*0150*/  UIADD3.X UR9, URZ, UR7, URZ, UP0, !UPT ;  /* 0x000000073f097290 */ /* 0x000fe400087fe43f */
[----:B------:R-:W-:-:S02]  /*0160*/  UIADD3.X UR11, URZ, UR7, URZ, UP1, !UPT ;  /* 0x000000073f0b7290 */ /* 0x000fc40008ffe43f */
[----:B------:R-:W-:-:S05]  /*0170*/  UIADD3.X UR7, URZ, UR7, URZ, UP2, !UPT ;  /* 0x000000073f077290 */ /* 0x000fca00097fe43f */
[----:B------:R1:W-:Y:S02]  /*0180*/  UTMACCTL.PF [UR8] ;  /* 0x00000000080079b9 */ /* 0x0003e40008040000 */
[----:B------:R1:W-:Y:S02]  /*0190*/  UTMACCTL.PF [UR10] ;  /* 0x000000000a0079b9 */ /* 0x0003e40008040000 */
[----:B------:R1:W-:Y:S02]  /*01a0*/  UTMACCTL.PF [UR6] ;  /* 0x00000000060079b9 */ /* 0x0003e40008040000 */
[----:B-1----:R-:W-:Y:S01]  /*01b0*/  NOP ;  /* 0x0000000000007918 */ /* 0x002fe20000000000 */
.L_x_1:
[----:B------:R-:W-:Y:S05]  /*01c0*/  BSYNC B0 ;  /* 0x0000000000007941 */ /* 0x000fea0003800000 */
.L_x_0:
[----:B------:R-:W1:Y:S01]  /*01d0*/  SHFL.IDX PT, R4, R0, RZ, 0x1f ;  /* 0x00001fff00047589 */ /* 0x000e6200000e0000 */
[----:B--2---:R-:W-:Y:S01]  /*01e0*/  R2UR UR50, R3 ;  /* 0x00000000033272ca */ /* 0x004fe200000e0000 */
[----:B------:R-:W-:Y:S02]  /*01f0*/  UISETP.NE.AND UP0, UPT, UR5, 0x1, UPT ;  /* 0x000000010500788c */ /* 0x000fe4000bf05270 */
[----:B------:R-:W-:-:S10]  /*0200*/  UISETP.NE.AND UP1, UPT, UR5, 0x2, UPT ;  /* 0x000000020500788c */ /* 0x000fd4000bf25270 */
[----:B------:R-:W-:Y:S02]  /*0210*/  UIADD3 UR10, UR50, -0x1, URZ ;  /* 0xffffffff320a7890 */ /* 0x000fe4000fffe03f */
[----:B------:R-:W-:Y:S02]  /*0220*/  UISETP.EQ.AND UP2, UPT, UR50, URZ, !UP0 ;  /* 0x0000003f3200728c */ /* 0x000fe4000c742270 */
[----:B------:R-:W-:Y:S02]  /*0230*/  UISETP.EQ.AND UP3, UPT, UR50, URZ, !UP1 ;  /* 0x0000003f3200728c */ /* 0x000fe4000cf62270 */
[----:B------:R-:W-:Y:S02]  /*0240*/  UISETP.GE.U32.AND UP4, UPT, UR10, 0x4, UPT ;  /* 0x000000040a00788c */ /* 0x000fe4000bf86070 */
[----:B------:R-:W-:Y:S01]  /*0250*/  USEL UR49, URZ, 0x1, !UP2 ;  /* 0x000000013f317887 */ /* 0x000fe2000d000000 */
[----:B-1----:R-:W-:Y:S01]  /*0260*/  ISETP.NE.AND P0, PT, R4, RZ, PT ;  /* 0x000000ff0400720c */ /* 0x002fe20003f05270 */
[----:B------:R-:W-:Y:S01]  /*0270*/  USEL UR48, URZ, 0x1, !UP3 ;  /* 0x000000013f307887 */ /* 0x000fe2000d800000 */
[----:B------:R-:W-:Y:S01]  /*0280*/  MOV R4, UR5 ;  /* 0x0000000500047c02 */ /* 0x000fe20008000f00 */
[----:B------:R-:W-:-:S02]  /*0290*/  USEL UR49, UR49, 0x2, UP4 ;  /* 0x0000000231317887 */ /* 0x000fc4000a000000 */
[----:B------:R-:W-:-:S08]  /*02a0*/  USEL UR48, UR48, 0x2, UP4 ;  /* 0x0000000230307887 */ /* 0x000fd0000a000000 */
[----:B------:R-:W-:Y:S05]  /*02b0*/  @P0 BRA `(.L_x_2) ;  /* 0x0000000000480947 */ /* 0x000fea0003800000 */
[----:B------:R-:W1:Y:S01]  /*02c0*/  S2UR UR8, SR_CgaCtaId ;  /* 0x00000000000879c3 */ /* 0x000e620000008800 */
[----:B------:R-:W-:Y:S01]  /*02d0*/  UMOV UR4, 0x400 ;  /* 0x0000040000047882 */ /* 0x000fe20000000000 */
[----:B------:R-:W-:Y:S01]  /*02e0*/  UMOV UR5, 0x1 ;  /* 0x0000000100057882 */ /* 0x000fe20000000000 */
[----:B------:R-:W-:Y:S01]  /*02f0*/  UMOV UR6, 0x80 ;  /* 0x0000008000067882 */ /* 0x000fe20000000000 */
[----:B------:R-:W-:Y:S01]  /*0300*/  ELECT P0, URZ, PT ;  /* 0x00000000003f782f */ /* 0x000fe20003800000 */
[----:B------:R-:W-:-:S04]  /*0310*/  UIADD3 UR6, -UR6, 0x100000, URZ ;  /* 0x0010000006067890 */ /* 0x000fc8000fffe13f */
[----:B------:R-:W-:Y:S02]  /*0320*/  USHF.L.U32 UR7, UR6, 0xb, URZ ;  /* 0x0000000b06077899 */ /* 0x000fe4000800063f */
[----:B------:R-:W-:Y:S02]  /*0330*/  USHF.L.U32 UR6, UR6, 0x1, URZ ;  /* 0x0000000106067899 */ /* 0x000fe4000800063f */
[----:B-1----:R-:W-:Y:S02]  /*0340*/  ULEA UR8, UR8, UR4, 0x18 ;  /* 0x0000000408087291 */ /* 0x002fe4000f8ec03f */
[----:B------:R-:W-:-:S04]  /*0350*/  UIADD3 UR4, -UR5, 0x100000, URZ ;  /* 0x0010000005047890 */ /* 0x000fc8000fffe13f */
[----:B------:R-:W-:Y:S02]  /*0360*/  USHF.L.U32 UR5, UR4, 0xb, URZ ;  /* 0x0000000b04057899 */ /* 0x000fe4000800063f */
[----:B------:R-:W-:Y:S01]  /*0370*/  USHF.L.U32 UR4, UR4, 0x1, URZ ;  /* 0x0000000104047899 */ /* 0x000fe2000800063f */
[----:B------:R-:W1:Y:S11]  /*0380*/  FENCE.VIEW.ASYNC.S ;  /* 0x00000000000073c6 */ /* 0x000e760000000000 */
[----:B-1----:R1:W2:Y:S01]  /*0390*/  SYNCS.EXCH.64 URZ, [UR8+0x34450], UR4 ;  /* 0x03445004083f75b2 */ /* 0x0022a20008000100 */
[----:B------:R1:W3:Y:S01]  /*03a0*/  SYNCS.EXCH.64 URZ, [UR8+0x34460], UR6 ;  /* 0x03446006083f75b2 */ /* 0x0002e20008000100 */
[----:B------:R1:W4:Y:S01]  /*03b0*/  SYNCS.EXCH.64 URZ, [UR8+0x34458], UR4 ;  /* 0x03445804083f75b2 */ /* 0x0003220008000100 */
[----:B------:R1:W1:Y:S01]  /*03c0*/  SYNCS.EXCH.64 URZ, [UR8+0x34468], UR6 ;  /* 0x03446806083f75b2 */ /* 0x0002620008000100 */
[----:B------:R-:W-:Y:S01]  /*03d0*/  NOP ;  /* 0x0000000000007918 */ /* 0x000fe20000000000 */
.L_x_2:
[----:B------:R-:W5:Y:S01]  /*03e0*/  SHFL.IDX PT, R3, R0, RZ, 0x1f ;  /* 0x00001fff00037589 */ /* 0x000f6200000e0000 */
[----:B------:R-:W-:Y:S01]  /*03f0*/  NOP ;  /* 0x0000000000007918 */ /* 0x000fe20000000000 */
[----:B-----5:R-:W-:-:S13]  /*0400*/  ISETP.NE.AND P0, PT, R3, RZ, PT ;  /* 0x000000ff0300720c */ /* 0x020fda0003f05270 */
[----:B------:R-:W-:Y:S05]  /*0410*/  @P0 BRA `(.L_x_3) ;  /* 0x0000000000600947 */ /* 0x000fea0003800000 */
[----:B-1----:R-:W1:Y:S01]  /*0420*/  S2UR UR5, SR_CgaCtaId ;  /* 0x00000000000579c3 */ /* 0x002e620000008800 */
[----:B------:R-:W-:Y:S01]  /*0430*/  UMOV UR4, 0x400 ;  /* 0x0000040000047882 */ /* 0x000fe20000000000 */
[----:B------:R-:W-:Y:S01]  /*0440*/  UMOV UR6, 0x1 ;  /* 0x0000000100067882 */ /* 0x000fe20000000000 */
[----:B------:R-:W-:Y:S01]  /*0450*/  UMOV UR9, 0x100 ;  /* 0x0000010000097882 */ /* 0x000fe20000000000 */
[----:B------:R-:W-:-:S04]  /*0460*/  UIADD3 UR6, -UR6, 0x100000, URZ ;  /* 0x0010000006067890 */ /* 0x000fc8000fffe13f */
[----:B------:R-:W-:Y:S02]  /*0470*/  USHF.L.U32 UR7, UR6, 0xb, URZ ;  /* 0x0000000b06077899 */ /* 0x000fe4000800063f */
[----:B------:R-:W-:Y:S01]  /*0480*/  USHF.L.U32 UR6, UR6, 0x1, URZ ;  /* 0x0000000106067899 */ /* 0x000fe2000800063f */
[----:B------:R-:W-:Y:S01]  /*0490*/  ELECT P0, URZ, PT ;  /* 0x00000000003f782f */ /* 0x000fe20003800000 */
[----:B-1----:R-:W-:Y:S02]  /*04a0*/  ULEA UR8, UR5, UR4, 0x18 ;  /* 0x0000000405087291 */ /* 0x002fe4000f8ec03f */
[----:B------:R-:W-:-:S04]  /*04b0*/  UIADD3 UR4, -UR9, 0x100000, URZ ;  /* 0x0010000009047890 */ /* 0x000fc8000fffe13f */
[----:B------:R-:W-:Y:S02]  /*04c0*/  USHF.L.U32 UR5, UR4, 0xb, URZ ;  /* 0x0000000b04057899 */ /* 0x000fe4000800063f */
[----:B------:R-:W-:Y:S01]  /*04d0*/  USHF.L.U32 UR4, UR4, 0x1, URZ ;  /* 0x0000000104047899 */ /* 0x000fe2000800063f */
[----:B------:R-:W1:Y:S03]  /*04e0*/  FENCE.VIEW.ASYNC.S ;  /* 0x00000000000073c6 */ /* 0x000e660000000000 */
[----:B-1----:R1:W1:Y:S08]  /*04f0*/  SYNCS.EXCH.64 URZ, [UR8+0x34400], UR6 ;  /* 0x03440006083f75b2 */ /* 0x0022700008000100 */
[----:B------:R1:W1:Y:S01]  /*0500*/  SYNCS.EXCH.64 URZ, [UR8+0x34428], UR4 ;  /* 0x03442804083f75b2 */ /* 0x0002620008000100 */
        /* <DEDUP_REMOVED lines=8> */
[----:B------:R-:W-:Y:S01]  /*0590*/  NOP ;  /* 0x0000000000007918 */ /* 0x000fe20000000000 */
.L_x_3:
        /* <DEDUP_REMOVED lines=21> */
[----:B------:R-:W-:Y:S01]  /*06f0*/  NOP ;  /* 0x0000000000007918 */ /* 0x000fe20000000000 */
.L_x_4:
[----:B------:R-:W5:Y:S01]  /*0700*/  SHFL.IDX PT, R3, R0, RZ, 0x1f ;  /* 0x00001fff00037589 */ /* 0x000f6200000e0000 */
[----:B------:R-:W-:Y:S01]  /*0710*/  ELECT P0, URZ, PT ;  /* 0x00000000003f782f */ /* 0x000fe20003800000 */
[----:B------:R-:W-:Y:S01]  /*0720*/  NOP ;  /* 0x0000000000007918 */ /* 0x000fe20000000000 */
[----:B-1----:R-:W-:Y:S02]  /*0730*/  UMOV UR4, 0x80 ;  /* 0x0000008000047882 */ /* 0x002fe40000000000 */
[C---:B-----5:R-:W-:Y:S02]  /*0740*/  ISETP.NE.OR P0, PT, R3.reuse, RZ, !P0 ;  /* 0x000000ff0300720c */ /* 0x060fe40004705670 */
[----:B------:R-:W-:-:S11]  /*0750*/  ISETP.NE.AND P3, PT, R3, RZ, PT ;  /* 0x000000ff0300720c */ /* 0x000fd60003f65270 */
[----:B------:R-:W-:Y:S01]  /*0760*/  VOTEU.ALL UP2, P0 ;  /* 0x00000000003f7886 */ /* 0x000fe20000040000 */
[----:B------:R-:W-:Y:S01]  /*0770*/  VOTEU.ALL UP3, P0 ;  /* 0x00000000003f7886 */ /* 0x000fe20000060000 */
[----:B------:R-:W-:Y:S01]  /*0780*/  VOTEU.ALL UP4, P0 ;  /* 0x00000000003f7886 */ /* 0x000fe20000080000 */
[----:B------:R-:W-:Y:S02]  /*0790*/  VOTEU.ALL UP5, P0 ;  /* 0x00000000003f7886 */ /* 0x000fe400000a0000 */
[----:B------:R-:W1:Y:S01]  /*07a0*/  @!UP2 S2UR UR7, SR_CgaCtaId ;  /* 0x000000000007a9c3 */ /* 0x000e620000008800 */
[----:B------:R-:W-:Y:S01]  /*07b0*/  @!UP2 UMOV UR6, 0x400 ;  /* 0x000004000006a882 */ /* 0x000fe20000000000 */
[----:B------:R-:W-:-:S04]  /*07c0*/  @!UP2 UIADD3 UR4, -UR4, 0x100000, URZ ;  /* 0x001000000404a890 */ /* 0x000fc8000fffe13f */
[----:B------:R-:W-:Y:S02]  /*07d0*/  @!UP2 USHF.L.U32 UR5, UR4, 0xb, URZ ;  /* 0x0000000b0405a899 */ /* 0x000fe4000800063f */
[----:B------:R-:W-:Y:S02]  /*07e0*/  @!UP2 USHF.L.U32 UR4, UR4, 0x1, URZ ;  /* 0x000000010404a899 */ /* 0x000fe4000800063f */
[----:B-1----:R-:W-:Y:S01]  /*07f0*/  @!UP2 ULEA UR6, UR7, UR6, 0x18 ;  /* 0x000000060706a291 */ /* 0x002fe2000f8ec03f */
[----:B------:R-:W-:Y:S01]  /*0800*/  VOTEU.ALL UP2, P0 ;  /* 0x00000000003f7886 */ /* 0x000fe20000040000 */
[----:B------:R-:W1:Y:S10]  /*0810*/  FENCE.VIEW.ASYNC.S ;  /* 0x00000000000073c6 */ /* 0x000e740000000000 */
[----:B-1----:R1:W1:Y:S01]  /*0820*/  @!UP2 SYNCS.EXCH.64 URZ, [UR6+0x34490], UR4 ;  /* 0x03449004063fa5b2 */ /* 0x0022620008000100 */
[----:B------:R1:W1:Y:S01]  /*0830*/  @!UP3 SYNCS.EXCH.64 URZ, [UR6+0x34498], UR4 ;  /* 0x03449804063fb5b2 */ /* 0x0002620008000100 */
[----:B------:R1:W1:Y:S01]  /*0840*/  @!UP4 SYNCS.EXCH.64 URZ, [UR6+0x344a0], UR4 ;  /* 0x0344a004063fc5b2 */ /* 0x0002620008000100 */
[----:B------:R1:W1:Y:S01]  /*0850*/  @!UP5 SYNCS.EXCH.64 URZ, [UR6+0x344a8], UR4 ;  /* 0x0344a804063fd5b2 */ /* 0x0002620008000100 */
[----:B------:R-:W-:Y:S01]  /*0860*/  NOP ;  /* 0x0000000000007918 */ /* 0x000fe20000000000 */
[----:B------:R-:W-:Y:S05]  /*0870*/  @P3 BRA `(.L_x_5) ;  /* 0x0000000000583947 */ /* 0x000fea0003800000 */
[----:B-1----:R-:W1:Y:S01]  /*0880*/  S2UR UR5, SR_CgaCtaId ;  /* 0x00000000000579c3 */ /* 0x002e620000008800 */
[----:B------:R-:W-:Y:S01]  /*0890*/  UMOV UR4, 0x400 ;  /* 0x0000040000047882 */ /* 0x000fe20000000000 */
[----:B------:R-:W-:Y:S01]  /*08a0*/  UMOV UR6, 0x20 ;  /* 0x0000002000067882 */ /* 0x000fe20000000000 */
[----:B------:R-:W-:Y:S01]  /*08b0*/  UMOV UR7, 0x80 ;  /* 0x0000008000077882 */ /* 0x000fe20000000000 */
[----:B------:R-:W-:Y:S01]  /*08c0*/  ELECT P0, URZ, PT ;  /* 0x00000000003f782f */ /* 0x000fe20003800000 */
[----:B-1----:R-:W-:Y:S02]  /*08d0*/  ULEA UR8, UR5, UR4, 0x18 ;  /* 0x0000000405087291 */ /* 0x002fe4000f8ec03f */
[----:B------:R-:W-:-:S04]  /*08e0*/  UIADD3 UR4, -UR6, 0x100000, URZ ;  /* 0x0010000006047890 */ /* 0x000fc8000fffe13f */
[----:B------:R-:W-:Y:S02]  /*08f0*/  USHF.L.U32 UR5, UR4, 0xb, URZ ;  /* 0x0000000b04057899 */ /* 0x000fe4000800063f */
[----:B------:R-:W-:Y:S02]  /*0900*/  USHF.L.U32 UR4, UR4, 0x1, URZ ;  /* 0x0000000104047899 */ /* 0x000fe4000800063f */
        /* <DEDUP_REMOVED lines=13> */
.L_x_5:
[----:B------:R-:W-:Y:S01]  /*09e0*/  VOTEU.ANY UP2, P2 ;  /* 0x00000000003f7886 */ /* 0x000fe20001040100 */
[----:B-1----:R-:W-:Y:S01]  /*09f0*/  UMOV UR4, 0x40 ;  /* 0x0000004000047882 */ /* 0x002fe20000000000 */
[----:B------:R-:W-:Y:S01]  /*0a00*/  ISETP.NE.AND P3, PT, RZ, UR50, PT ;  /* 0x00000032ff007c0c */ /* 0x000fe2000bf65270 */
[----:B------:R-:W-:Y:S01]  /*0a10*/  NOP ;  /* 0x0000000000007918 */ /* 0x000fe20000000000 */
[----:B------:R-:W-:Y:S01]  /*0a20*/  ISETP.EQ.AND P0, PT, R4, 0x2, P1 ;  /* 0x000000020400780c */ /* 0x000fe20000f02270 */
[----:B------:R-:W1:Y:S01]  /*0a30*/  @UP2 S2UR UR7, SR_CgaCtaId ;  /* 0x00000000000729c3 */ /* 0x000e620000008800 */
[----:B------:R-:W-:Y:S01]  /*0a40*/  @UP2 UMOV UR6, 0x400 ;  /* 0x0000040000062882 */ /* 0x000fe20000000000 */
[----:B------:R-:W-:-:S04]  /*0a50*/  @UP2 UIADD3 UR4, -UR4, 0x100000, URZ ;  /* 0x0010000004042890 */ /* 0x000fc8000fffe13f */
[----:B------:R-:W-:Y:S02]  /*0a60*/  @UP2 USHF.L.U32 UR5, UR4, 0xb, URZ ;  /* 0x0000000b04052899 */ /* 0x000fe4000800063f */
[----:B------:R-:W-:Y:S02]  /*0a70*/  @UP2 USHF.L.U32 UR4, UR4, 0x1, URZ ;  /* 0x0000000104042899 */ /* 0x000fe4000800063f */
[----:B-1----:R-:W-:Y:S01]  /*0a80*/  @UP2 ULEA UR6, UR7, UR6, 0x18 ;  /* 0x0000000607062291 */ /* 0x002fe2000f8ec03f */
[----:B------:R-:W-:Y:S01]  /*0a90*/  VOTEU.ANY UP2, P2 ;  /* 0x00000000003f7886 */ /* 0x000fe20001040100 */
[----:B------:R-:W-:Y:S01]  /*0aa0*/  ISETP.EQ.AND P2, PT, R4, 0x1, P1 ;  /* 0x000000010400780c */ /* 0x000fe20000f42270 */
[----:B------:R-:W1:Y:S09]  /*0ab0*/  FENCE.VIEW.ASYNC.S ;  /* 0x00000000000073c6 */ /* 0x000e720000000000 */
[----:B-1----:R1:W2:Y:S01]  /*0ac0*/  @UP2 SYNCS.EXCH.64 URZ, [UR6+0x344b0], UR4 ;  /* 0x0344b004063f25b2 */ /* 0x0022a20008000100 */
[----:B------:R-:W-:Y:S01]  /*0ad0*/  NOP ;  /* 0x0000000000007918 */ /* 0x000fe20000000000 */
[----:B--234-:R-:W-:Y:S06]  /*0ae0*/  BAR.SYNC.DEFER_BLOCKING 0x0 ;  /* 0x0000000000007b1d */ /* 0x01cfec0000010000 */
[----:B------:R-:W-:Y:S05]  /*0af0*/  @!P3 BRA `(.L_x_6) ;  /* 0x000000b400fcb947 */ /* 0x000fea0003800000 */
[----:B------:R-:W-:-:S06]  /*0b00*/  UISETP.GT.U32.AND UP0, UPT, UR10, 0x3, UPT ;  /* 0x000000030a00788c */ /* 0x000fcc000bf04070 */
[----:B------:R-:W-:-:S13]  /*0b10*/  PLOP3.LUT P0, PT, PT, PT, UP0, 0x80, 0x0 ;  /* 0x000000000000781c */ /* 0x000fda0003f0f008 */
[----:B-1----:R-:W-:Y:S05]  /*0b20*/  @P0 EXIT ;  /* 0x000000000000094d */ /* 0x002fea0003800000 */
.L_x_7:
[----:B------:R-:W-:-:S08]  /*0b30*/  NOP ;  /* 0x0000000000007918 */ /* 0x000fd00000000000 */
[----:B------:R-:W1:Y:S02]  /*0b40*/  USETMAXREG.TRY_ALLOC.CTAPOOL UP0, 0xf0 ;  /* 0x000000f0000079c8 */ /* 0x000e640008000600 */
[----:B-1----:R-:W-:-:S13]  /*0b50*/  PLOP3.LUT P0, PT, PT, PT, UP0, 0x80, 0x0 ;  /* 0x000000000000781c */ /* 0x002fda0003f0f008 */
[----:B------:R-:W-:Y:S05]  /*0b60*/  @!P0 BRA `(.L_x_7) ;  /* 0xfffffffc00f08947 */ /* 0x000fea000383ffff */
[----:B------:R-:W-:Y:S02]  /*0b70*/  ULDC UR4, c[0x0][0xa00] ;  /* 0x0002800000047ab9 */ /* 0x000fe40000000800 */
[----:B------:R-:W-:-:S13]  /*0b80*/  ISETP.GE.AND P0, PT, R17, UR4, PT ;  /* 0x0000000411007c0c */ /* 0x000fda000bf06270 */
[----:B------:R-:W-:Y:S05]  /*0b90*/  @P0 EXIT ;  /* 0x000000000000094d */ /* 0x000fea0003800000 */
[----:B------:R-:W-:Y:S01]  /*0ba0*/  SHF.R.S32.HI R3, RZ, 0x1f, R2 ;  /* 0x0000001fff037819 */ /* 0x000fe20000011402 */
[----:B------:R-:W-:Y:S01]  /*0bb0*/  UISETP.NE.AND UP0, UPT, UR50, 0x1, UPT ;  /* 0x000000013200788c */ /* 0x000fe2000bf05270 */
[----:B------:R-:W-:Y:S01]  /*0bc0*/  MOV R18, RZ ;  /* 0x000000ff00127202 */ /* 0x000fe20000000f00 */
[----:B------:R-:W-:Y:S01]  /*0bd0*/  ULOP3.LUT UR47, UR49, 0x1, URZ, 0xfc, !UPT ;  /* 0x00000001312f7892 */ /* 0x000fe2000f8efc3f */
[----:B------:R-:W-:Y:S01]  /*0be0*/  LEA.HI R3, R3, R2, RZ, 0x7 ;  /* 0x0000000203037211 */ /* 0x000fe200078f38ff */
[----:B------:R-:W-:Y:S02]  /*0bf0*/  UP2UR UR4, UPR, URZ, 0x1 ;  /* 0x000000013f047883 */ /* 0x000fe40008000000 */
[----:B------:R-:W-:Y:S01]  /*0c00*/  USEL UR4, URZ, 0x1, UP0 ;  /* 0x000000013f047887 */ /* 0x000fe20008000000 */
[----:B------:R-:W-:Y:S01]  /*0c10*/  LOP3.LUT R3, R3, 0xffffff80, RZ, 0xc0, !PT ;  /* 0xffffff8003037812 */ /* 0x000fe200078ec0ff */
[----:B------:R-:W-:Y:S01]  /*0c20*/  ULDC.64 UR52, c[0x0][0x198] ;  /* 0x0000660000347ab9 */ /* 0x000fe20000000a00 */
[----:B------:R-:W-:Y:S01]  /*0c30*/  UMOV UR46, URZ ;  /* 0x0000003f002e7c82 */ /* 0x000fe20008000000 */
[----:B------:R-:W-:Y:S01]  /*0c40*/  UMOV UR36, URZ ;  /* 0x0000003f00247c82 */ /* 0x000fe20008000000 */
[----:B------:R-:W-:Y:S01]  /*0c50*/  UMOV UR37, URZ ;  /* 0x0000003f00257c82 */ /* 0x000fe20008000000 */
[----:B------:R-:W-:Y:S01]  /*0c60*/  IMAD.IADD R3, R2, 0x1, -R3 ;  /* 0x0000000102037824 */ /* 0x000fe200078e0a03 */
[----:B------:R-:W-:Y:S01]  /*0c70*/  ULDC.64 UR54, c[0x0][0x208] ;  /* 0x0000820000367ab9 */ /* 0x000fe20000000a00 */
[----:B------:R-:W-:-:S03]  /*0c80*/  IMAD.U32 R19, RZ, RZ, UR4 ;  /* 0x00000004ff137e24 */ /* 0x000fc6000f8e00ff */
[----:B------:R-:W-:-:S04]  /*0c90*/  SHF.R.S32.HI R0, RZ, 0x1f, R3 ;  /* 0x0000001fff007819 */ /* 0x000fc80000011403 */
[----:B------:R-:W-:-:S04]  /*0ca0*/  LEA.HI R0, R0, R3, RZ, 0x2 ;  /* 0x0000000300007211 */ /* 0x000fc800078f10ff */
[----:B------:R-:W-:-:S04]  /*0cb0*/  LOP3.LUT R0, R0, 0x7ffffffc, RZ, 0xc0, !PT ;  /* 0x7ffffffc00007812 */ /* 0x000fc800078ec0ff */
[----:B------:R-:W-:-:S04]  /*0cc0*/  IADD3 R0, R3, -R0, RZ ;  /* 0x8000000003007210 */ /* 0x000fc80007ffe0ff */
[----:B------:R-:W-:-:S07]  /*0cd0*/  SHF.L.U32 R22, R0, 0x1, RZ ;  /* 0x0000000100167819 */ /* 0x000fce00000006ff */
.L_x_79:
[----:B------:R-:W-:Y:S01]  /*0ce0*/  ULDC UR8, c[0x0][0xa04] ;  /* 0x0002810000087ab9 */ /* 0x000fe20000000800 */
[----:B------:R-:W-:Y:S01]  /*0cf0*/  R2UR UR38, R17 ;  /* 0x00000000112672ca */ /* 0x000fe200000e0000 */
[----:B------:R-:W-:Y:S01]  /*0d00*/  UISETP.NE.AND UP0, UPT, UR8, 0x1, UPT ;  /* 0x000000010800788c */ /* 0x000fe2000bf05270 */
[----:B------:R-:W-:Y:S01]  /*0d10*/  ULDC UR4, c[0x0][0xa10] ;  /* 0x0002840000047ab9 */ /* 0x000fe20000000800 */
[----:B------:R-:W-:Y:S01]  /*0d20*/  ULDC UR44, c[0x0][0xa1c] ;  /* 0x00028700002c7ab9 */ /* 0x000fe20000000800 */
[----:B------:R-:W-:Y:S02]  /*0d30*/  UISETP.NE.AND UP1, UPT, UR4, 0x1, UPT ;  /* 0x000000010400788c */ /* 0x000fe4000bf25270 */
[----:B------:R-:W-:-:S06]  /*0d40*/  UISETP.NE.AND UP2, UPT, UR50, 0x1, UPT ;  /* 0x000000013200788c */ /* 0x000fcc000bf45270 */
[----:B------:R-:W-:Y:S01]  /*0d50*/  @UP0 ULDC.64 UR6, c[0x0][0xa08] ;  /* 0x0002820000060ab9 */ /* 0x000fe20000000a00 */
[----:B------:R-:W-:Y:S01]  /*0d60*/  PLOP3.LUT P0, PT, PT, PT, UP2, 0x80, 0x0 ;  /* 0x000000000000781c */ /* 0x000fe20003f0f028 */
[----:B------:R-:W-:-:S03]  /*0d70*/  UIMAD.WIDE.U32 UR4, UR38, UR6, URZ ;  /* 0x00000006260472a5 */ /* 0x000fc6000f8e003f */
[----:B------:R-:W-:Y:S01]  /*0d80*/  @UP1 ULDC UR6, c[0x0][0xa18] ;  /* 0x0002860000061ab9 */ /* 0x000fe20000000800 */
[----:B------:R-:W-:Y:S02]  /*0d90*/  @UP0 USHF.R.U32.HI UR38, URZ, UR7, UR5 ;  /* 0x000000073f260299 */ /* 0x000fe40008011605 */
[----:B------:R-:W-:Y:S01]  /*0da0*/  UISETP.NE.AND UP0, UPT, UR44, 0x1, UPT ;  /* 0x000000012c00788c */ /* 0x000fe2000bf05270 */
[----:B------:R-:W-:Y:S02]  /*0db0*/  @UP1 ULDC UR4, c[0x0][0xa14] ;  /* 0x0002850000041ab9 */ /* 0x000fe40000000800 */
[----:B------:R-:W-:Y:S02]  /*0dc0*/  UIMAD.WIDE.U32 UR4, UR38, UR4, URZ ;  /* 0x00000004260472a5 */ /* 0x000fe4000f8e003f */
[----:B------:R-:W-:Y:S01]  /*0dd0*/  IADD3 R0, RZ, -UR38, RZ ;  /* 0x80000026ff007c10 */ /* 0x000fe2000fffe0ff */
[----:B------:R-:W-:Y:S01]  /*0de0*/  UMOV UR39, UR38 ;  /* 0x0000002600277c82 */ /* 0x000fe20008000000 */
[----:B------:R-:W-:-:S03]  /*0df0*/  @UP1 USHF.R.U32.HI UR39, URZ, UR6, UR5 ;  /* 0x000000063f271299 */ /* 0x000fc60008011605 */
[----:B------:R-:W-:Y:S01]  /*0e00*/  IMAD R0, R0, UR8, R17 ;  /* 0x0000000800007c24 */ /* 0x000fe2000f8e0211 */
[----:B------:R-:W-:Y:S02]  /*0e10*/  @UP0 ULDC.64 UR6, c[0x0][0xa20] ;  /* 0x0002880000060ab9 */ /* 0x000fe40000000a00 */
[----:B------:R-:W-:Y:S02]  /*0e20*/  UIMAD.WIDE.U32 UR4, UR39, UR6, URZ ;  /* 0x00000006270472a5 */ /* 0x000fe4000f8e003f */
[----:B------:R-:W-:Y:S01]  /*0e30*/  R2UR UR42, R0 ;  /* 0x00000000002a72ca */ /* 0x000fe200000e0000 */
[----:B------:R-:W-:Y:S01]  /*0e40*/  UMOV UR6, UR39 ;  /* 0x0000002700067c82 */ /* 0x000fe20008000000 */
[----:B------:R-:W-:-:S04]  /*0e50*/  @UP0 USHF.R.U32.HI UR6, URZ, UR7, UR5 ;  /* 0x000000073f060299 */ /* 0x000fc80008011605 */
[----:B------:R-:W-:-:S04]  /*0e60*/  UIADD3 UR4, -UR6, URZ, URZ ;  /* 0x0000003f06047290 */ /* 0x000fc8000fffe13f */
[----:B------:R-:W-:Y:S01]  /*0e70*/  UIMAD UR44, UR44, UR4, UR39 ;  /* 0x000000042c2c72a4 */ /* 0x000fe2000f8e0227 */
[----:B--2-4-:R-:W-:Y:S11]  /*0e80*/  @!P0 BRA `(.L_x_8) ;  /* 0x0000000000688947 */ /* 0x014ff60003800000 */
[----:B------:R-:W-:-:S06]  /*0e90*/  UISETP.NE.AND UP0, UPT, UR50, 0x2, UPT ;  /* 0x000000023200788c */ /* 0x000fcc000bf05270 */
[----:B------:R-:W-:-:S13]  /*0ea0*/  PLOP3.LUT P1, PT, PT, PT, UP0, 0x80, 0x0 ;  /* 0x000000000000781c */ /* 0x000fda0003f2f008 */
[----:B------:R-:W-:Y:S05]  /*0eb0*/  @!P1 BRA `(.L_x_9) ;  /* 0x0000000000449947 */ /* 0x000fea0003800000 */
[----:B------:R-:W-:-:S06]  /*0ec0*/  UISETP.NE.AND UP0, UPT, UR50, 0x3, UPT ;  /* 0x000000033200788c */ /* 0x000fcc000bf05270 */
[----:B------:R-:W-:-:S13]  /*0ed0*/  PLOP3.LUT P1, PT, PT, PT, UP0, 0x80, 0x0 ;  /* 0x000000000000781c */ /* 0x000fda0003f2f008 */
[----:B------:R-:W-:Y:S05]  /*0ee0*/  @!P1 BRA `(.L_x_10) ;  /* 0x0000000000249947 */ /* 0x000fea0003800000 */
[----:B------:R-:W-:-:S06]  /*0ef0*/  UISETP.NE.AND UP0, UPT, UR50, 0x4, UPT ;  /* 0x000000043200788c */ /* 0x000fcc000bf05270 */
[----:B------:R-:W-:-:S13]  /*0f00*/  PLOP3.LUT P1, PT, PT, PT, UP0, 0x80, 0x0 ;  /* 0x000000000000781c */ /* 0x000fda0003f2f008 */
[----:B------:R-:W-:Y:S05]  /*0f10*/  @P1 BRA `(.L_x_11) ;  /* 0x0000000000541947 */ /* 0x000fea0003800000 */
[----:B------:R-:W-:Y:S02]  /*0f20*/  UIADD3 UR4, UR46, -0x1, URZ ;  /* 0xffffffff2e047890 */ /* 0x000fe4000fffe03f */
[----:B------:R-:W-:Y:S02]  /*0f30*/  ULOP3.LUT UR46, UR46, 0x1, URZ, 0xc, !UPT ;  /* 0x000000012e2e7892 */ /* 0x000fe4000f8e0c3f */
[----:B------:R-:W-:-:S04]  /*0f40*/  ULOP3.LUT UR4, UR4, 0x2, URZ, 0xc0, !UPT ;  /* 0x0000000204047892 */ /* 0x000fc8000f8ec03f */
[----:B------:R-:W-:-:S04]  /*0f50*/  USHF.R.U32.HI UR4, URZ, 0x1, UR4 ;  /* 0x000000013f047899 */ /* 0x000fc80008011604 */
[----:B------:R-:W-:Y:S01]  /*0f60*/  ULOP3.LUT UR36, UR36, UR4, URZ, 0x3c, !UPT ;  /* 0x0000000424247292 */ /* 0x000fe2000f8e3c3f */
[----:B------:R-:W-:Y:S11]  /*0f70*/  BRA `(.L_x_11) ;  /* 0x00000000003c7947 */ /* 0x000ff60003800000 */
.L_x_10:
[----:B------:R-:W-:Y:S02]  /*0f80*/  ULOP3.LUT UP0, URZ, UR46, 0x2, URZ, 0xc0, !UPT ;  /* 0x000000022e3f7892 */ /* 0x000fe4000f80c03f */
[----:B------:R-:W-:Y:S02]  /*0f90*/  ULOP3.LUT UR46, UR46, 0x1, URZ, 0xc0, !UPT ;  /* 0x000000012e2e7892 */ /* 0x000fe4000f8ec03f */
[----:B------:R-:W-:-:S04]  /*0fa0*/  USEL UR4, URZ, 0x1, UP0 ;  /* 0x000000013f047887 */ /* 0x000fc80008000000 */
[----:B------:R-:W-:Y:S01]  /*0fb0*/  ULOP3.LUT UR36, UR36, UR4, URZ, 0x3c, !UPT ;  /* 0x0000000424247292 */ /* 0x000fe2000f8e3c3f */
[----:B------:R-:W-:Y:S11]  /*0fc0*/  BRA `(.L_x_11) ;  /* 0x0000000000287947 */ /* 0x000ff60003800000 */
.L_x_9:
[----:B------:R-:W-:Y:S02]  /*0fd0*/  UIADD3 UR4, UR46, 0x1, URZ ;  /* 0x000000012e047890 */ /* 0x000fe4000fffe03f */
[----:B------:R-:W-:Y:S02]  /*0fe0*/  ULOP3.LUT UR46, UR46, 0x1, URZ, 0xc, !UPT ;  /* 0x000000012e2e7892 */ /* 0x000fe4000f8e0c3f */
[----:B------:R-:W-:-:S04]  /*0ff0*/  UISETP.GT.U32.AND UP0, UPT, UR4, 0x1, UPT ;  /* 0x000000010400788c */ /* 0x000fc8000bf04070 */
[----:B------:R-:W-:-:S04]  /*1000*/  USEL UR4, URZ, 0x1, !UP0 ;  /* 0x000000013f047887 */ /* 0x000fc8000c000000 */
[----:B------:R-:W-:Y:S01]  /*1010*/  ULOP3.LUT UR36, UR36, UR4, URZ, 0x3c, !UPT ;  /* 0x0000000424247292 */ /* 0x000fe2000f8e3c3f */
[----:B------:R-:W-:Y:S11]  /*1020*/  BRA `(.L_x_11) ;  /* 0x0000000000107947 */ /* 0x000ff60003800000 */
.L_x_8:
[----:B------:R-:W-:Y:S02]  /*1030*/  UISETP.GT.U32.AND UP0, UPT, UR46, 0x1, UPT ;  /* 0x000000012e00788c */ /* 0x000fe4000bf04070 */
[----:B------:R-:W-:Y:S02]  /*1040*/  ULOP3.LUT UR46, UR46, 0x1, URZ, 0xc0, !UPT ;  /* 0x000000012e2e7892 */ /* 0x000fe4000f8ec03f */
[----:B------:R-:W-:-:S04]  /*1050*/  USEL UR4, URZ, 0x1, !UP0 ;  /* 0x000000013f047887 */ /* 0x000fc8000c000000 */
[----:B------:R-:W-:-:S12]  /*1060*/  ULOP3.LUT UR36, UR36, UR4, URZ, 0x3c, !UPT ;  /* 0x0000000424247292 */ /* 0x000fd8000f8e3c3f */
.L_x_11:
[----:B------:R-:W-:Y:S05]  /*1070*/  @!P0 BRA `(.L_x_12) ;  /* 0x00000000003c8947 */ /* 0x000fea0003800000 */
        /* <DEDUP_REMOVED lines=9> */
[----:B------:R-:W-:Y:S01]  /*1110*/  ULEA UR42, UR42, 0x3, 0x1 ;  /* 0x000000032a2a7891 */ /* 0x000fe2000f8e083f */
[----:B------:R-:W-:Y:S11]  /*1120*/  BRA `(.L_x_15) ;  /* 0x0000000000147947 */ /* 0x000ff60003800000 */
.L_x_14:
[----:B------:R-:W-:Y:S01]  /*1130*/  ULEA UR42, UR42, 0x2, 0x1 ;  /* 0x000000022a2a7891 */ /* 0x000fe2000f8e083f */
[----:B------:R-:W-:Y:S11]  /*1140*/  BRA `(.L_x_15) ;  /* 0x00000000000c7947 */ /* 0x000ff60003800000 */
.L_x_13:
[----:B------:R-:W-:Y:S01]  /*1150*/  ULEA UR42, UR42, 0x1, 0x1 ;  /* 0x000000012a2a7891 */ /* 0x000fe2000f8e083f */
[----:B------:R-:W-:Y:S11]  /*1160*/  BRA `(.L_x_15) ;  /* 0x0000000000047947 */ /* 0x000ff60003800000 */
.L_x_12:
[----:B------:R-:W-:-:S12]  /*1170*/  USHF.L.U32 UR42, UR42, 0x1, URZ ;  /* 0x000000012a2a7899 */ /* 0x000fd8000800063f */
.L_x_15:
[----:B------:R-:W-:-:S04]  /*1180*/  ULOP3.LUT UR4, UR48, 0x1, URZ, 0xfc, !UPT ;  /* 0x0000000130047892 */ /* 0x000fc8000f8efc3f */
[----:B------:R-:W-:-:S06]  /*1190*/  UISETP.NE.AND UP0, UPT, UR4, 0x3, UPT ;  /* 0x000000030400788c */ /* 0x000fcc000bf05270 */
[----:B------:R-:W-:-:S13]  /*11a0*/  PLOP3.LUT P0, PT, PT, PT, UP0, 0x80, 0x0 ;  /* 0x000000000000781c */ /* 0x000fda0003f0f008 */
[----:B------:R-:W-:Y:S05]  /*11b0*/  @!P0 BRA `(.L_x_16) ;  /* 0x0000000000048947 */ /* 0x000fea0003800000 */
[----:B------:R-:W-:Y:S01]  /*11c0*/  BPT.TRAP 0x1 ;  /* 0x000000040000795c */ /* 0x000fe20000300000 */
.L_x_16:
[----:B------:R-:W1:Y:S01]  /*11d0*/  S2UR UR4, SR_CgaCtaId ;  /* 0x00000000000479c3 */ /* 0x000e620000008800 */
[----:B------:R-:W-:Y:S01]  /*11e0*/  UMOV UR45, 0x400 ;  /* 0x00000400002d7882 */ /* 0x000fe20000000000 */
[----:B------:R-:W-:Y:S01]  /*11f0*/  IMAD.U32 R0, RZ, RZ, UR36 ;  /* 0x00000024ff007e24 */ /* 0x000fe2000f8e00ff */
[----:B------:R-:W-:-:S04]  /*1200*/  UISETP.NE.AND UP0, UPT, UR47, 0x3, UPT ;  /* 0x000000032f00788c */ /* 0x000fc8000bf05270 */
[----:B------:R-:W-:Y:S02]  /*1210*/  SHF.L.U32 R0, R0, 0x1f, RZ ;  /* 0x0000001f00007819 */ /* 0x000fe400000006ff */
[----:B------:R-:W-:Y:S01]  /*1220*/  PLOP3.LUT P0, PT, PT, PT, UP0, 0x80, 0x0 ;  /* 0x000000000000781c */ /* 0x000fe20003f0f008 */
[----:B-1----:R-:W-:-:S04]  /*1230*/  ULEA UR45, UR4, UR45, 0x18 ;  /* 0x0000002d042d7291 */ /* 0x002fc8000f8ec03f */
[----:B------:R-:W-:-:S09]  /*1240*/  ULEA UR4, UR46, UR45, 0x3 ;  /* 0x0000002d2e047291 */ /* 0x000fd2000f8e183f */
[----:B------:R-:W1:Y:S02]  /*1250*/  SYNCS.PHASECHK.TRANS64.TRYWAIT P1, [UR4+0x34450], R0 ;  /* 0x03445000ff0075a7 */ /* 0x000e640008020144 */
[----:B-1----:R-:W-:Y:S05]  /*1260*/  @!P1 BRA `(.L_x_17) ;  /* 0x000000c8008c9947 */ /* 0x002fea0003800000 */
.L_x_125:
[----:B------:R-:W-:Y:S05]  /*1270*/  @!P0 BRA `(.L_x_18) ;  /* 0x0000000000048947 */ /* 0x000fea0003800000 */
[----:B------:R-:W-:Y:S01]  /*1280*/  BPT.TRAP 0x1 ;  /* 0x000000040000795c */ /* 0x000fe20000300000 */
.L_x_18:
[----:B------:R-:W-:Y:S01]  /*1290*/  ULEA UR56, UR37, UR45, 0x3 ;  /* 0x0000002d25387291 */ /* 0x000fe2000f8e183f */
[----:B-1----:R-:W-:Y:S01]  /*12a0*/  SHF.L.U32 R0, R18, 0x1f, RZ ;  /* 0x0000001f12007819 */ /* 0x002fe200000006ff */
[----:B------:R-:W-:Y:S01]  /*12b0*/  UIADD3 UR51, UR45, 0x34490, URZ ;  /* 0x000344902d337890 */ /* 0x000fe2000fffe03f */
[----:B------:R-:W-:Y:S01]  /*12c0*/  SHF.L.U32 R3, R19, 0x1f, RZ ;  /* 0x0000001f13037819 */ /* 0x000fe200000006ff */
[----:B------:R-:W-:Y:S02]  /*12d0*/  ULEA UR43, UR50, 0xfffffff8, 0x3 ;  /* 0xfffffff8322b7891 */ /* 0x000fe4000f8e183f */
[----:B------:R-:W-:Y:S02]  /*12e0*/  ULEA UR40, UR50, UR51, 0x3 ;  /* 0x0000003332287291 */ /* 0x000fe4000f8e183f */
[----:B------:R-:W-:Y:S01]  /*12f0*/  ULOP3.LUT UR43, UR43, 0x8, URZ, 0xc, !UPT ;  /* 0x000000082b2b7892 */ /* 0x000fe2000f8e0c3f */
[----:B------:R-:W1:Y:S02]  /*1300*/  SYNCS.PHASECHK.TRANS64.TRYWAIT P1, [UR56+0x34400], R0 ;  /* 0x03440000ff0075a7 */ /* 0x000e640008020178 */
[----:B-1----:R-:W-:Y:S09]  /*1310*/  @!P1 BRA `(.L_x_19) ;  /* 0x000000c800789947 */ /* 0x002ff20003800000 */
.L_x_126:
[----:B------:R-:W2:Y:S02]  /*1320*/  SYNCS.PHASECHK.TRANS64.TRYWAIT P1, [UR40+-0x8], R3 ;  /* 0xfffff803ff0075a7 */ /* 0x000ea40008020168 */
[----:B--2---:R-:W-:Y:S05]  /*1330*/  @!P1 BRA `(.L_x_20) ;  /* 0x000000c800889947 */ /* 0x004fea0003800000 */
.L_x_127:
[----:B------:R-:W-:Y:S01]  /*1340*/  UIADD3 UR5, UR45, 0x8000, URZ ;  /* 0x000080002d057890 */ /* 0x000fe2000fffe03f */
[----:B------:R-:W-:Y:S01]  /*1350*/  WARPGROUP.ARRIVE ;  /* 0x00000000000079c5 */ /* 0x000fe20000000000 */
[----:B------:R-:W-:Y:S01]  /*1360*/  USHF.R.U32.HI UR4, URZ, 0x4, UR45 ;  /* 0x000000043f047899 */ /* 0x000fe2000801162d */
[----:B------:R-:W2:Y:S01]  /*1370*/  LDC R7, c[0x0][0x28c] ;  /* 0x0000a300ff077b82 */ /* 0x000ea20000000800 */
[----:B------:R-:W-:Y:S01]  /*1380*/  USHF.R.U32.HI UR5, URZ, 0x4, UR5 ;  /* 0x000000043f057899 */ /* 0x000fe20008011605 */
[C---:B-1----:R-:W-:Y:S01]  /*1390*/  IADD3 R0, R22.reuse, 0x1, RZ ;  /* 0x0000000116007810 */ /* 0x042fe20007ffe0ff */
[----:B------:R-:W-:Y:S01]  /*13a0*/  ULOP3.LUT UR4, UR4, 0x3fff, URZ, 0xc0, !UPT ;  /* 0x00003fff04047892 */ /* 0x000fe2000f8ec03f */
[C---:B------:R-:W-:Y:S01]  /*13b0*/  IADD3 R4, R22.reuse, 0x8, RZ ;  /* 0x0000000816047810 */ /* 0x040fe20007ffe0ff */
[----:B------:R-:W-:Y:S01]  /*13c0*/  ULOP3.LUT UR57, UR5, 0x3fff, URZ, 0xc0, !UPT ;  /* 0x00003fff05397892 */ /* 0x000fe2000f8ec03f */
[----:B------:R-:W-:Y:S01]  /*13d0*/  VIADD R6, R22, 0x9 ;  /* 0x0000000916067836 */ /* 0x000fe20000000000 */
[----:B------:R-:W-:Y:S01]  /*13e0*/  ULOP3.LUT UR4, UR4, 0x10000, URZ, 0xfc, !UPT ;  /* 0x0001000004047892 */ /* 0x000fe2000f8efc3f */
[----:B------:R-:W-:Y:S01]  /*13f0*/  P2R R11, PR, RZ, 0x1 ;  /* 0x00000001ff0b7803 */ /* 0x000fe20000000000 */
[----:B------:R-:W-:-:S02]  /*1400*/  ULOP3.LUT UR41, UR57, 0x10000, URZ, 0xfc, !UPT ;  /* 0x0001000039297892 */ /* 0x000fc4000f8efc3f */
[----:B------:R-:W-:Y:S02]  /*1410*/  ULEA UR32, UR46, UR4, 0xa ;  /* 0x000000042e207291 */ /* 0x000fe4000f8e503f */
[----:B------:R-:W-:Y:S01]  /*1420*/  ULEA UR34, UR37, UR41, 0xb ;  /* 0x0000002925227291 */ /* 0x000fe2000f8e583f */
[----:B------:R-:W-:Y:S01]  /*1430*/  UMOV UR33, 0x40000040 ;  /* 0x4000004000217882 */ /* 0x000fe20000000000 */
[----:B------:R-:W-:Y:S01]  /*1440*/  UMOV UR35, 0x40000040 ;  /* 0x4000004000237882 */ /* 0x000fe20000000000 */
[----:B------:R-:W-:Y:S02]  /*1450*/  UIADD3 UR4, UR32, 0x2, URZ ;  /* 0x0000000220047890 */ /* 0x000fe4000fffe03f */
[----:B------:R-:W-:Y:S01]  /*1460*/  UIADD3 UR6, UR34, 0x2, URZ ;  /* 0x0000000222067890 */ /* 0x000fe2000fffe03f */
[----:B------:R-:W-:-:S03]  /*1470*/  UMOV UR5, 0x40000040 ;  /* 0x4000004000057882 */ /* 0x000fc60000000000 */
[----:B------:R-:W-:Y:S01]  /*1480*/  HGMMA.64x128x16.F32 R24, gdesc[UR32], RZ, !UPT, gsb0 ;  /* 0x01e00000201879f0 */ /* 0x000fe2000c0008ff */
[----:B------:R-:W-:Y:S01]  /*1490*/  UMOV UR7, 0x40000040 ;  /* 0x4000004000077882 */ /* 0x000fe20000000000 */
[----:B------:R-:W-:Y:S01]  /*14a0*/  UIADD3 UR8, UR32, 0x4, URZ ;  /* 0x0000000420087890 */ /* 0x000fe2000fffe03f */
[-C--:B--2---:R-:W-:Y:S01]  /*14b0*/  ISETP.GE.AND P5, PT, R0, R7.reuse, PT ;  /* 0x000000070000720c */ /* 0x084fe20003fa6270 */
[----:B------:R-:W-:Y:S01]  /*14c0*/  UIADD3 UR10, UR34, 0x4, URZ ;  /* 0x00000004220a7890 */ /* 0x000fe2000fffe03f */
[-C--:B------:R-:W-:Y:S01]  /*14d0*/  ISETP.GE.AND P1, PT, R4, R7.reuse, PT ;  /* 0x000000070400720c */ /* 0x080fe20003f26270 */
[----:B------:R-:W-:Y:S01]  /*14e0*/  UMOV UR9, 0x40000040 ;  /* 0x4000004000097882 */ /* 0x000fe20000000000 */
[----:B------:R-:W-:Y:S01]  /*14f0*/  UMOV UR11, 0x40000040 ;  /* 0x40000040000b7882 */ /* 0x000fe20000000000 */
[----:B------:R-:W-:Y:S01]  /*1500*/  UIADD3 UR12, UR32, 0x6, URZ ;  /* 0x00000006200c7890 */ /* 0x000fe2000fffe03f */
[C---:B------:R-:W-:Y:S01]  /*1510*/  IADD3 R0, R22.reuse, 0x10, RZ ;  /* 0x0000001016007810 */ /* 0x040fe20007ffe0ff */
[----:B------:R-:W-:Y:S01]  /*1520*/  UIADD3 UR14, UR34, 0x6, URZ ;  /* 0x00000006220e7890 */ /* 0x000fe2000fffe03f */
[C---:B------:R-:W-:Y:S01]  /*1530*/  IADD3 R4, R22.reuse, 0x11, RZ ;  /* 0x0000001116047810 */ /* 0x040fe20007ffe0ff */
[----:B------:R-:W-:Y:S01]  /*1540*/  UMOV UR13, 0x40000040 ;  /* 0x40000040000d7882 */ /* 0x000fe20000000000 */
[----:B------:R-:W-:Y:S01]  /*1550*/  UMOV UR15, 0x40000040 ;  /* 0x40000040000f7882 */ /* 0x000fe20000000000 */
[----:B------:R-:W-:Y:S01]  /*1560*/  UIADD3 UR16, UR32, 0x200, URZ ;  /* 0x0000020020107890 */ /* 0x000fe2000fffe03f */
[-C--:B------:R-:W-:Y:S01]  /*1570*/  ISETP.GE.AND P6, PT, R22, R7.reuse, PT ;  /* 0x000000071600720c */ /* 0x080fe20003fc6270 */
[----:B------:R-:W-:Y:S01]  /*1580*/  UIADD3 UR18, UR34, 0x400, URZ ;  /* 0x0000040022127890 */ /* 0x000fe2000fffe03f */
[-C--:B------:R-:W-:Y:S01]  /*1590*/  ISETP.GE.AND P3, PT, R0, R7.reuse, PT ;  /* 0x000000070000720c */ /* 0x080fe20003f66270 */
[----:B------:R-:W-:Y:S01]  /*15a0*/  UMOV UR17, 0x40000040 ;  /* 0x4000004000117882 */ /* 0x000fe20000000000 */
[----:B------:R-:W-:Y:S01]  /*15b0*/  UMOV UR19, 0x40000040 ;  /* 0x4000004000137882 */ /* 0x000fe20000000000 */
[----:B------:R-:W-:Y:S01]  /*15c0*/  UIADD3 UR20, UR32, 0x202, URZ ;  /* 0x0000020220147890 */ /* 0x000fe2000fffe03f */
[----:B------:R-:W-:Y:S01]  /*15d0*/  VIADD R0, R22, 0x18 ;  /* 0x0000001816007836 */ /* 0x000fe20000000000 */
[----:B------:R-:W-:Y:S01]  /*15e0*/  UIADD3 UR22, UR34, 0x402, URZ ;  /* 0x0000040222167890 */ /* 0x000fe2000fffe03f */
[-C--:B------:R-:W-:Y:S01]  /*15f0*/  ISETP.GE.AND P4, PT, R4, R7.reuse, PT ;  /* 0x000000070400720c */ /* 0x080fe20003f86270 */
[----:B------:R-:W-:Y:S01]  /*1600*/  UMOV UR21, 0x40000040 ;  /* 0x4000004000157882 */ /* 0x000fe20000000000 */
[----:B------:R-:W-:Y:S01]  /*1610*/  UMOV UR23, 0x40000040 ;  /* 0x4000004000177882 */ /* 0x000fe20000000000 */
[----:B------:R-:W-:Y:S01]  /*1620*/  UIADD3 UR24, UR32, 0x204, URZ ;  /* 0x0000020420187890 */ /* 0x000fe2000fffe03f */
[----:B------:R-:W-:Y:S01]  /*1630*/  IADD3 R4, R22, 0x20, RZ ;  /* 0x0000002016047810 */ /* 0x000fe20007ffe0ff */
[----:B------:R-:W-:Y:S01]  /*1640*/  UIADD3 UR26, UR34, 0x404, URZ ;  /* 0x00000404221a7890 */ /* 0x000fe2000fffe03f */
[----:B------:R-:W-:Y:S01]  /*1650*/  ISETP.GE.AND P2, PT, R6, R7, PT ;  /* 0x000000070600720c */ /* 0x000fe20003f46270 */
[----:B------:R-:W-:Y:S01]  /*1660*/  UMOV UR25, 0x40000040 ;  /* 0x4000004000197882 */ /* 0x000fe20000000000 */
[----:B------:R-:W-:Y:S01]  /*1670*/  UMOV UR27, 0x40000040 ;  /* 0x40000040001b7882 */ /* 0x000fe20000000000 */
[----:B------:R-:W-:-:S02]  /*1680*/  UIADD3 UR28, UR32, 0x206, URZ ;  /* 0x00000206201c7890 */ /* 0x000fc4000fffe03f */
[----:B------:R-:W-:Y:S01]  /*1690*/  UIADD3 UR30, UR34, 0x406, URZ ;  /* 0x00000406221e7890 */ /* 0x000fe2000fffe03f */
[----:B------:R-:W-:Y:S01]  /*16a0*/  UMOV UR29, 0x40000040 ;  /* 0x40000040001d7882 */ /* 0x000fe20000000000 */
[----:B------:R-:W-:Y:S01]  /*16b0*/  UMOV UR31, 0x40000040 ;  /* 0x40000040001f7882 */ /* 0x000fe20000000000 */
[----:B------:R-:W-:-:S04]  /*16c0*/  UIADD3 UR37, UR37, 0x1, URZ ;  /* 0x0000000125257890 */ /* 0x000fc8000fffe03f */
[----:B------:R-:W-:Y:S01]  /*16d0*/  UISETP.NE.AND UP0, UPT, UR37, 0x5, UPT ;  /* 0x000000052500788c */ /* 0x000fe2000bf05270 */
[----:B------:R-:W-:Y:S02]  /*16e0*/  WARPGROUP.DEPBAR.LE gsb0, 0x0 ;  /* 0x00008000000079c5 */ /* 0x000fe40000010000 */
[----:B------:R-:W-:-:S06]  /*16f0*/  WARPGROUP.ARRIVE ;  /* 0x00000000000079c5 */ /* 0x000fcc0000000000 */
[----:B------:R-:W-:Y:S01]  /*1700*/  HGMMA.64x128x16.F32 R24, gdesc[UR4], R24, gsb0 ;  /* 0x01e00000041879f0 */ /* 0x000fe20008000818 */
[----:B------:R-:W-:Y:S02]  /*1710*/  ULDC UR6, c[0x0][0x604] ;  /* 0x0001810000067ab9 */ /* 0x000fe40000000800 */
[----:B------:R-:W-:Y:S02]  /*1720*/  WARPGROUP.DEPBAR.LE gsb0, 0x0 ;  /* 0x00008000000079c5 */ /* 0x000fe40000010000 */
[----:B------:R-:W-:-:S07]  /*1730*/  WARPGROUP.ARRIVE ;  /* 0x00000000000079c5 */ /* 0x000fce0000000000 */
[----:B------:R-:W-:Y:S03]  /*1740*/  HGMMA.64x128x16.F32 R24, gdesc[UR8], R24, gsb0 ;  /* 0x01e00000081879f0 */ /* 0x000fe60008000818 */
        /* <DEDUP_REMOVED lines=16> */
[----:B------:R-:W-:Y:S02]  /*1850*/  FSEL R24, R24, -INF , !P6 ;  /* 0xff80000018187808 */ /* 0x000fe40007000000 */
[----:B------:R-:W-:Y:S02]  /*1860*/  FSEL R25, R25, -INF , !P5 ;  /* 0xff80000019197808 */ /* 0x000fe40006800000 */
[----:B------:R-:W-:Y:S02]  /*1870*/  FSEL R26, R26, -INF , !P6 ;  /* 0xff8000001a1a7808 */ /* 0x000fe40007000000 */
[----:B------:R-:W-:-:S02]  /*1880*/  FSEL R28, R28, -INF , !P1 ;  /* 0xff8000001c1c7808 */ /* 0x000fc40004800000 */
[----:B------:R-:W-:Y:S02]  /*1890*/  FSEL R30, R30, -INF , !P1 ;  /* 0xff8000001e1e7808 */ /* 0x000fe40004800000 */
[-C--:B------:R-:W-:Y:S02]  /*18a0*/  ISETP.GE.AND P6, PT, R0, R7.reuse, PT ;  /* 0x000000070000720c */ /* 0x080fe40003fc6270 */
[----:B------:R-:W-:Y:S02]  /*18b0*/  ISETP.GE.AND P1, PT, R4, R7, PT ;  /* 0x000000070400720c */ /* 0x000fe40003f26270 */
[C---:B------:R-:W-:Y:S02]  /*18c0*/  IADD3 R0, R22.reuse, 0x19, RZ ;  /* 0x0000001916007810 */ /* 0x040fe40007ffe0ff */
[----:B------:R-:W-:Y:S02]  /*18d0*/  IADD3 R4, R22, 0x28, RZ ;  /* 0x0000002816047810 */ /* 0x000fe40007ffe0ff */
[----:B------:R-:W-:-:S02]  /*18e0*/  FMNMX R3, R24, R25, !PT ;  /* 0x0000001918037209 */ /* 0x000fc40007800000 */
[----:B------:R-:W-:Y:S02]  /*18f0*/  FSEL R27, R27, -INF , !P5 ;  /* 0xff8000001b1b7808 */ /* 0x000fe40006800000 */
[----:B------:R-:W-:Y:S02]  /*1900*/  FSEL R32, R32, -INF , !P3 ;  /* 0xff80000020207808 */ /* 0x000fe40005800000 */
[----:B------:R-:W-:Y:S02]  /*1910*/  FSEL R34, R34, -INF , !P3 ;  /* 0xff80000022227808 */ /* 0x000fe40005800000 */
[-C--:B------:R-:W-:Y:S01]  /*1920*/  ISETP.GE.AND P5, PT, R0, R7.reuse, PT ;  /* 0x000000070000720c */ /* 0x080fe20003fa6270 */
[----:B------:R-:W-:Y:S01]  /*1930*/  VIADD R0, R22, 0x21 ;  /* 0x0000002116007836 */ /* 0x000fe20000000000 */
[----:B------:R-:W-:Y:S02]  /*1940*/  ISETP.GE.AND P3, PT, R4, R7, PT ;  /* 0x000000070400720c */ /* 0x000fe40003f66270 */
[----:B------:R-:W-:-:S02]  /*1950*/  FSEL R29, R29, -INF , !P2 ;  /* 0xff8000001d1d7808 */ /* 0x000fc40005000000 */
[----:B------:R-:W-:Y:S02]  /*1960*/  FMNMX R4, R28, R3, !PT ;  /* 0x000000031c047209 */ /* 0x000fe40007800000 */
[----:B------:R-:W-:Y:S02]  /*1970*/  FSEL R31, R31, -INF , !P2 ;  /* 0xff8000001f1f7808 */ /* 0x000fe40005000000 */
[----:B------:R-:W-:Y:S02]  /*1980*/  FMNMX R3, R29, R4, !PT ;  /* 0x000000041d037209 */ /* 0x000fe40007800000 */
[----:B------:R-:W-:Y:S02]  /*1990*/  ISETP.GE.AND P2, PT, R0, R7, PT ;  /* 0x000000070000720c */ /* 0x000fe40003f46270 */
[----:B------:R-:W-:Y:S02]  /*19a0*/  IADD3 R0, R22, 0x29, RZ ;  /* 0x0000002916007810 */ /* 0x000fe40007ffe0ff */
[----:B------:R-:W-:-:S02]  /*19b0*/  FSEL R33, R33, -INF , !P4 ;  /* 0xff80000021217808 */ /* 0x000fc40006000000 */
[----:B------:R-:W-:Y:S02]  /*19c0*/  FMNMX R4, R32, R3, !PT ;  /* 0x0000000320047209 */ /* 0x000fe40007800000 */
[----:B------:R-:W-:Y:S02]  /*19d0*/  FSEL R35, R35, -INF , !P4 ;  /* 0xff80000023237808 */ /* 0x000fe40006000000 */
[----:B------:R-:W-:Y:S01]  /*19e0*/  ISETP.GE.AND P4, PT, R0, R7, PT ;  /* 0x000000070000720c */ /* 0x000fe20003f86270 */
[----:B------:R-:W-:Y:S01]  /*19f0*/  VIADD R0, R22, 0x30 ;  /* 0x0000003016007836 */ /* 0x000fe20000000000 */
[----:B------:R-:W-:Y:S02]  /*1a00*/  FSEL R36, R36, -INF , !P6 ;  /* 0xff80000024247808 */ /* 0x000fe40007000000 */
[----:B------:R-:W-:Y:S02]  /*1a10*/  FMNMX R3, R33, R4, !PT ;  /* 0x0000000421037209 */ /* 0x000fe40007800000 */
[----:B------:R-:W-:-:S02]  /*1a20*/  FSEL R38, R38, -INF , !P6 ;  /* 0xff80000026267808 */ /* 0x000fc40007000000 */
[----:B------:R-:W-:Y:S02]  /*1a30*/  ISETP.GE.AND P6, PT, R0, R7, PT ;  /* 0x000000070000720c */ /* 0x000fe40003fc6270 */
[----:B------:R-:W-:Y:S02]  /*1a40*/  FSEL R37, R37, -INF , !P5 ;  /* 0xff80000025257808 */ /* 0x000fe40006800000 */
[----:B------:R-:W-:Y:S02]  /*1a50*/  FMNMX R4, R36, R3, !PT ;  /* 0x0000000324047209 */ /* 0x000fe40007800000 */
[----:B------:R-:W-:Y:S02]  /*1a60*/  IADD3 R0, R22, 0x31, RZ ;  /* 0x0000003116007810 */ /* 0x000fe40007ffe0ff */
[----:B------:R-:W-:Y:S02]  /*1a70*/  FSEL R39, R39, -INF , !P5 ;  /* 0xff80000027277808 */ /* 0x000fe40006800000 */
[----:B------:R-:W-:-:S02]  /*1a80*/  FSEL R40, R40, -INF , !P1 ;  /* 0xff80000028287808 */ /* 0x000fc40004800000 */
[----:B------:R-:W-:Y:S02]  /*1a90*/  FMNMX R3, R37, R4, !PT ;  /* 0x0000000425037209 */ /* 0x000fe40007800000 */
[----:B------:R-:W-:Y:S02]  /*1aa0*/  ISETP.GE.AND P5, PT, R0, R7, PT ;  /* 0x000000070000720c */ /* 0x000fe40003fa6270 */
[----:B------:R-:W-:Y:S02]  /*1ab0*/  IADD3 R0, R22, 0x38, RZ ;  /* 0x0000003816007810 */ /* 0x000fe40007ffe0ff */
[----:B------:R-:W-:Y:S02]  /*1ac0*/  FSEL R41, R41, -INF , !P2 ;  /* 0xff80000029297808 */ /* 0x000fe40005000000 */
[----:B------:R-:W-:Y:S02]  /*1ad0*/  FMNMX R4, R40, R3, !PT ;  /* 0x0000000328047209 */ /* 0x000fe40007800000 */
[----:B------:R-:W-:-:S02]  /*1ae0*/  FSEL R42, R42, -INF , !P1 ;  /* 0xff8000002a2a7808 */ /* 0x000fc40004800000 */
[-C--:B------:R-:W-:Y:S01]  /*1af0*/  ISETP.GE.AND P1, PT, R0, R7.reuse, PT ;  /* 0x000000070000720c */ /* 0x080fe20003f26270 */
[----:B------:R-:W-:Y:S01]  /*1b00*/  VIADD R0, R22, 0x39 ;  /* 0x0000003916007836 */ /* 0x000fe20000000000 */
[----:B------:R-:W-:Y:S02]  /*1b10*/  FSEL R44, R44, -INF , !P3 ;  /* 0xff8000002c2c7808 */ /* 0x000fe40005800000 */
[----:B------:R-:W-:Y:S02]  /*1b20*/  FMNMX R3, R41, R4, !PT ;  /* 0x0000000429037209 */ /* 0x000fe40007800000 */
[----:B------:R-:W-:Y:S02]  /*1b30*/  FSEL R43, R43, -INF , !P2 ;  /* 0xff8000002b2b7808 */ /* 0x000fe40005000000 */
[----:B------:R-:W-:Y:S02]  /*1b40*/  ISETP.GE.AND P2, PT, R0, R7, PT ;  /* 0x000000070000720c */ /* 0x000fe40003f46270 */
[----:B------:R-:W-:-:S02]  /*1b50*/  FSEL R45, R45, -INF , !P4 ;  /* 0xff8000002d2d7808 */ /* 0x000fc40006000000 */
[----:B------:R-:W-:Y:S02]  /*1b60*/  FMNMX R4, R44, R3, !PT ;  /* 0x000000032c047209 */ /* 0x000fe40007800000 */
[----:B------:R-:W-:Y:S02]  /*1b70*/  IADD3 R0, R22, 0x40, RZ ;  /* 0x0000004016007810 */ /* 0x000fe40007ffe0ff */
[----:B------:R-:W-:Y:S02]  /*1b80*/  FSEL R46, R46, -INF , !P3 ;  /* 0xff8000002e2e7808 */ /* 0x000fe40005800000 */
[----:B------:R-:W-:Y:S02]  /*1b90*/  FSEL R48, R48, -INF , !P6 ;  /* 0xff80000030307808 */ /* 0x000fe40007000000 */
[----:B------:R-:W-:Y:S02]  /*1ba0*/  FMNMX R3, R45, R4, !PT ;  /* 0x000000042d037209 */ /* 0x000fe40007800000 */
[----:B------:R-:W-:-:S02]  /*1bb0*/  ISETP.GE.AND P3, PT, R0, R7, PT ;  /* 0x000000070000720c */ /* 0x000fc40003f66270 */
[----:B------:R-:W-:Y:S02]  /*1bc0*/  IADD3 R0, R22, 0x41, RZ ;  /* 0x0000004116007810 */ /* 0x000fe40007ffe0ff */
[----:B------:R-:W-:Y:S02]  /*1bd0*/  FSEL R49, R49, -INF , !P5 ;  /* 0xff80000031317808 */ /* 0x000fe40006800000 */
[----:B------:R-:W-:Y:S02]  /*1be0*/  FMNMX R4, R48, R3, !PT ;  /* 0x0000000330047209 */ /* 0x000fe40007800000 */
[----:B------:R-:W-:Y:S02]  /*1bf0*/  FSEL R47, R47, -INF , !P4 ;  /* 0xff8000002f2f7808 */ /* 0x000fe40006000000 */
[----:B------:R-:W-:Y:S01]  /*1c00*/  ISETP.GE.AND P4, PT, R0, R7, PT ;  /* 0x000000070000720c */ /* 0x000fe20003f86270 */
[----:B------:R-:W-:Y:S01]  /*1c10*/  VIADD R0, R22, 0x48 ;  /* 0x0000004816007836 */ /* 0x000fe20000000000 */
[----:B------:R-:W-:-:S02]  /*1c20*/  FSEL R52, R52, -INF , !P1 ;  /* 0xff80000034347808 */ /* 0x000fc40004800000 */
[----:B------:R-:W-:Y:S02]  /*1c30*/  FMNMX R3, R49, R4, !PT ;  /* 0x0000000431037209 */ /* 0x000fe40007800000 */
[----:B------:R-:W-:Y:S02]  /*1c40*/  FSEL R50, R50, -INF , !P6 ;  /* 0xff80000032327808 */ /* 0x000fe40007000000 */
[----:B------:R-:W-:Y:S02]  /*1c50*/  ISETP.GE.AND P6, PT, R0, R7, PT ;  /* 0x000000070000720c */ /* 0x000fe40003fc6270 */
[----:B------:R-:W-:Y:S02]  /*1c60*/  FSEL R53, R53, -INF , !P2 ;  /* 0xff80000035357808 */ /* 0x000fe40005000000 */
[----:B------:R-:W-:Y:S02]  /*1c70*/  FMNMX R4, R52, R3, !PT ;  /* 0x0000000334047209 */ /* 0x000fe40007800000 */
[----:B------:R-:W-:-:S02]  /*1c80*/  IADD3 R0, R22, 0x49, RZ ;  /* 0x0000004916007810 */ /* 0x000fc40007ffe0ff */
[----:B------:R-:W-:Y:S02]  /*1c90*/  FSEL R51, R51, -INF , !P5 ;  /* 0xff80000033337808 */ /* 0x000fe40006800000 */
        /* <DEDUP_REMOVED lines=24> */
[----:B------:R-:W-:Y:S02]  /*1e20*/  IADD3 R4, R22, 0x61, RZ ;  /* 0x0000006116047810 */ /* 0x000fe40007ffe0ff */
[-C--:B------:R-:W-:Y:S01]  /*1e30*/  ISETP.GE.AND P4, PT, R0, R7.reuse, PT ;  /* 0x000000070000720c */ /* 0x080fe20003f86270 */
[----:B------:R-:W-:Y:S01]  /*1e40*/  VIADD R0, R22, 0x60 ;  /* 0x0000006016007836 */ /* 0x000fe20000000000 */
[----:B------:R-:W-:Y:S02]  /*1e50*/  FSEL R68, R68, -INF , !P3 ;  /* 0xff80000044447808 */ /* 0x000fe40005800000 */
[----:B------:R-:W-:Y:S02]  /*1e60*/  FMNMX R3, R65, R6, !PT ;  /* 0x0000000641037209 */ /* 0x000fe40007800000 */
[----:B------:R-:W-:Y:S02]  /*1e70*/  ISETP.GE.AND P0, PT, R4, R7, PT ;  /* 0x000000070400720c */ /* 0x000fe40003f06270 */
[----:B------:R-:W-:-:S02]  /*1e80*/  IADD3 R4, R22, 0x68, RZ ;  /* 0x0000006816047810 */ /* 0x000fc40007ffe0ff */
[----:B------:R-:W-:Y:S02]  /*1e90*/  FSEL R62, R62, -INF , !P6 ;  /* 0xff8000003e3e7808 */ /* 0x000fe40007000000 */
[----:B------:R-:W-:Y:S02]  /*1ea0*/  ISETP.GE.AND P6, PT, R0, R7, PT ;  /* 0x000000070000720c */ /* 0x000fe40003fc6270 */
        /* <DEDUP_REMOVED lines=25> */
[----:B------:R-:W-:Y:S02]  /*2040*/  IADD3 R6, R22, 0x79, RZ ;  /* 0x0000007916067810 */ /* 0x000fe40007ffe0ff */
[----:B------:R-:W-:Y:S02]  /*2050*/  FSEL R81, R81, -INF , !P4 ;  /* 0xff80000051517808 */ /* 0x000fe40006000000 */
[----:B------:R-:W-:Y:S02]  /*2060*/  FMNMX R8, R80, R3, !PT ;  /* 0x0000000350087209 */ /* 0x000fe40007800000 */
[----:B------:R-:W-:Y:S02]  /*2070*/  ISETP.GE.AND P5, PT, R4, R7, PT ;  /* 0x000000070400720c */ /* 0x000fe40003fa6270 */
[----:B------:R-:W-:Y:S02]  /*2080*/  FMNMX R3, R81, R8, !PT ;  /* 0x0000000851037209 */ /* 0x000fe40007800000 */
[----:B------:R-:W-:-:S02]  /*2090*/  FSEL R84, R84, -INF , !P5 ;  /* 0xff80000054547808 */ /* 0x000fc40006800000 */
[----:B------:R-:W-:Y:S02]  /*20a0*/  ISETP.GE.AND P6, PT, R6, R7, PT ;  /* 0x000000070600720c */ /* 0x000fe40003fc6270 */
[----:B------:R-:W-:Y:S02]  /*20b0*/  FMNMX R4, R84, R3, !PT ;  /* 0x0000000354047209 */ /* 0x000fe40007800000 */
[----:B------:R-:W-:Y:S02]  /*20c0*/  FSEL R85, R85, -INF , !P6 ;  /* 0xff80000055557808 */ /* 0x000fe40007000000 */
[----:B------:R-:W-:Y:S02]  /*20d0*/  P2R R9, PR, RZ, 0x2 ;  /* 0x00000002ff097803 */ /* 0x000fe40000000000 */
[----:B------:R-:W-:Y:S02]  /*20e0*/  FMNMX R4, R85, R4, !PT ;  /* 0x0000000455047209 */ /* 0x000fe40007800000 */
[----:B------:R-:W-:-:S02]  /*20f0*/  P2R R10, PR, RZ, 0x1 ;  /* 0x00000001ff0a7803 */ /* 0x000fc40000000000 */
[----:B------:R-:W-:Y:S01]  /*2100*/  ISETP.GE.AND P0, PT, R0, R7, PT ;  /* 0x000000070000720c */ /* 0x000fe20003f06270 */
[----:B------:R-:W1:Y:S01]  /*2110*/  SHFL.BFLY PT, R3, R4, 0x1, 0x1f ;  /* 0x0c201f0004037f89 */ /* 0x000e6200000e0000 */
[----:B------:R-:W-:Y:S02]  /*2120*/  FSEL R82, R82, -INF , !P3 ;  /* 0xff80000052527808 */ /* 0x000fe40005800000 */
[----:B------:R-:W-:Y:S02]  /*2130*/  FSEL R74, R74, -INF , !P0 ;  /* 0xff8000004a4a7808 */ /* 0x000fe40004000000 */
[----:B------:R-:W-:Y:S02]  /*2140*/  ISETP.NE.AND P0, PT, R10, RZ, PT ;  /* 0x000000ff0a00720c */ /* 0x000fe40003f05270 */
[----:B------:R-:W-:Y:S02]  /*2150*/  FSEL R83, R83, -INF , !P4 ;  /* 0xff80000053537808 */ /* 0x000fe40006000000 */
[----:B------:R-:W-:-:S02]  /*2160*/  FSEL R75, R75, -INF , !P0 ;  /* 0xff8000004b4b7808 */ /* 0x000fc40004000000 */
[----:B------:R-:W-:Y:S02]  /*2170*/  ISETP.NE.AND P0, PT, R11, RZ, PT ;  /* 0x000000ff0b00720c */ /* 0x000fe40003f05270 */
[----:B------:R-:W-:Y:S02]  /*2180*/  FSEL R79, R79, -INF , !P2 ;  /* 0xff8000004f4f7808 */ /* 0x000fe40005000000 */
[----:B------:R-:W-:Y:S02]  /*2190*/  FSEL R87, R87, -INF , !P6 ;  /* 0xff80000057577808 */ /* 0x000fe40007000000 */
[----:B------:R-:W-:Y:S02]  /*21a0*/  FSEL R86, R86, -INF , !P5 ;  /* 0xff80000056567808 */ /* 0x000fe40006800000 */
[----:B-1----:R-:W-:-:S05]  /*21b0*/  FMNMX R3, R4, R3, !PT ;  /* 0x0000000304037209 */ /* 0x002fca0007800000 */
[----:B------:R-:W1:Y:S02]  /*21c0*/  SHFL.BFLY PT, R6, R3, 0x2, 0x1f ;  /* 0x0c401f0003067f89 */ /* 0x000e6400000e0000 */
[----:B-1----:R-:W-:Y:S02]  /*21d0*/  FMNMX R5, R3, R6, !PT ;  /* 0x0000000603057209 */ /* 0x002fe40007800000 */
[----:B------:R-:W-:Y:S02]  /*21e0*/  FMNMX R3, R26, R27, !PT ;  /* 0x0000001b1a037209 */ /* 0x000fe40007800000 */
[----:B------:R-:W-:-:S04]  /*21f0*/  FSETP.NEU.AND P1, PT, R5, -INF , PT ;  /* 0xff8000000500780b */ /* 0x000fc80003f2d000 */
[----:B------:R-:W-:Y:S02]  /*2200*/  FSEL R0, R5, RZ, P1 ;  /* 0x000000ff05007208 */ /* 0x000fe40000800000 */
[----:B------:R-:W-:-:S03]  /*2210*/  ISETP.NE.AND P1, PT, R9, RZ, PT ;  /* 0x000000ff0900720c */ /* 0x000fc60003f25270 */
[----:B------:R-:W-:Y:S01]  /*2220*/  FMUL R20, R0, UR6 ;  /* 0x0000000600147c20 */ /* 0x000fe20008400000 */
[----:B------:R-:W-:Y:S02]  /*2230*/  FSEL R78, R78, -INF , !P1 ;  /* 0xff8000004e4e7808 */ /* 0x000fe40004800000 */
[----:B------:R-:W-:Y:S01]  /*2240*/  FMNMX R0, R30, R3, !PT ;  /* 0x000000031e007209 */ /* 0x000fe20007800000 */
[--C-:B------:R-:W-:Y:S01]  /*2250*/  FFMA R24, R24, UR6, -R20.reuse ;  /* 0x0000000618187c23 */ /* 0x100fe20008000814 */
[--C-:B------:R-:W-:Y:S01]  /*2260*/  FFMA R4, R28, UR6, -R20.reuse ;  /* 0x000000061c047c23 */ /* 0x100fe20008000814 */
[--C-:B------:R-:W-:Y:S01]  /*2270*/  FFMA R8, R36, UR6, -R20.reuse ;  /* 0x0000000624087c23 */ /* 0x100fe20008000814 */
[----:B------:R-:W-:Y:S01]  /*2280*/  FMNMX R3, R31, R0, !PT ;  /* 0x000000001f037209 */ /* 0x000fe20007800000 */
[--C-:B------:R-:W-:Y:S01]  /*2290*/  FFMA R11, R29, UR6, -R20.reuse ;  /* 0x000000061d0b7c23 */ /* 0x100fe20008000814 */
[----:B------:R-:W-:Y:S01]  /*22a0*/  FSETP.GEU.AND P1, PT, R24, -126, PT ;  /* 0xc2fc00001800780b */ /* 0x000fe20003f2e000 */
        /* <DEDUP_REMOVED lines=12> */
[----:B------:R-:W-:Y:S01]  /*2370*/  @!P1 FMUL R24, R24, 0.5 ;  /* 0x3f00000018189820 */ /* 0x000fe20000400000 */
[----:B------:R-:W-:Y:S01]  /*2380*/  FMNMX R3, R39, R0, !PT ;  /* 0x0000000027037209 */ /* 0x000fe20007800000 */
[--C-:B------:R-:W-:Y:S01]  /*2390*/  FFMA R15, R37, UR6, -R20.reuse ;  /* 0x00000006250f7c23 */ /* 0x100fe20008000814 */
[----:B------:R-:W-:Y:S01]  /*23a0*/  FSETP.GEU.AND P6, PT, R13, -126, PT ;  /* 0xc2fc00000d00780b */ /* 0x000fe20003fce000 */
[----:B------:R-:W-:Y:S01]  /*23b0*/  @!P3 FMUL R4, R4, 0.5 ;  /* 0x3f0000000404b820 */ /* 0x000fe20000400000 */
[----:B------:R-:W-:Y:S01]  /*23c0*/  FMNMX R0, R42, R3, !PT ;  /* 0x000000032a007209 */ /* 0x000fe20007800000 */
[----:B------:R-:W1:Y:S01]  /*23d0*/  MUFU.EX2 R24, R24 ;  /* 0x0000001800187308 */ /* 0x000e620000000800 */
[----:B------:R-:W-:Y:S01]  /*23e0*/  FSETP.GEU.AND P5, PT, R28, -126, PT ;  /* 0xc2fc00001c00780b */ /* 0x000fe20003fae000 */
[----:B------:R-:W-:Y:S01]  /*23f0*/  @!P4 FMUL R11, R11, 0.5 ;  /* 0x3f0000000b0bc820 */ /* 0x000fe20000400000 */
[----:B------:R-:W-:Y:S01]  /*2400*/  FMNMX R3, R43, R0, !PT ;  /* 0x000000002b037209 */ /* 0x000fe20007800000 */
[--C-:B------:R-:W-:Y:S01]  /*2410*/  FFMA R23, R45, UR6, -R20.reuse ;  /* 0x000000062d177c23 */ /* 0x100fe20008000814 */
[--C-:B------:R-:W-:Y:S01]  /*2420*/  FFMA R10, R44, UR6, -R20.reuse ;  /* 0x000000062c0a7c23 */ /* 0x100fe20008000814 */
[----:B------:R-:W-:Y:S01]  /*2430*/  @!P2 FMUL R9, R9, 0.5 ;  /* 0x3f0000000909a820 */ /* 0x000fe20000400000 */
[----:B------:R-:W-:Y:S01]  /*2440*/  FMNMX R0, R46, R3, !PT ;  /* 0x000000032e007209 */ /* 0x000fe20007800000 */
[----:B------:R-:W2:Y:S01]  /*2450*/  MUFU.EX2 R4, R4 ;  /* 0x0000000400047308 */ /* 0x000ea20000000800 */
[--C-:B------:R-:W-:Y:S01]  /*2460*/  FFMA R12, R52, UR6, -R20.reuse ;  /* 0x00000006340c7c23 */ /* 0x100fe20008000814 */
[----:B------:R-:W-:Y:S01]  /*2470*/  @!P6 FMUL R13, R13, 0.5 ;  /* 0x3f0000000d0de820 */ /* 0x000fe20000400000 */
[----:B------:R-:W-:Y:S01]  /*2480*/  FMNMX R3, R47, R0, !PT ;  /* 0x000000002f037209 */ /* 0x000fe20007800000 */
[--C-:B------:R-:W-:Y:S01]  /*2490*/  FFMA R37, R60, UR6, -R20.reuse ;  /* 0x000000063c257c23 */ /* 0x100fe20008000814 */
[--C-:B------:R-:W-:Y:S01]  /*24a0*/  FFMA R29, R53, UR6, -R20.reuse ;  /* 0x00000006351d7c23 */ /* 0x100fe20008000814 */
[----:B------:R-:W-:Y:S01]  /*24b0*/  @!P5 FMUL R28, R28, 0.5 ;  /* 0x3f0000001c1cd820 */ /* 0x000fe20000400000 */
[----:B------:R-:W-:Y:S01]  /*24c0*/  FMNMX R0, R50, R3, !PT ;  /* 0x0000000332007209 */ /* 0x000fe20007800000 */
[----:B------:R-:W3:Y:S01]  /*24d0*/  MUFU.EX2 R11, R11 ;  /* 0x0000000b000b7308 */ /* 0x000ee20000000800 */
[----:B-1----:R-:W-:Y:S01]  /*24e0*/  @!P1 FMUL R24, R24, R24 ;  /* 0x0000001818189220 */ /* 0x002fe20000400000 */
[----:B------:R-:W-:Y:S01]  /*24f0*/  FSETP.GEU.AND P1, PT, R8, -126, PT ;  /* 0xc2fc00000800780b */ /* 0x000fe20003f2e000 */
[--C-:B------:R-:W-:Y:S01]  /*2500*/  FFMA R25, R49, UR6, -R20.reuse ;  /* 0x0000000631197c23 */ /* 0x100fe20008000814 */
[----:B------:R-:W-:Y:S01]  /*2510*/  FMNMX R3, R51, R0, !PT ;  /* 0x0000000033037209 */ /* 0x000fe20007800000 */
[--C-:B------:R-:W-:Y:S01]  /*2520*/  FFMA R40, R57, UR6, -R20.reuse ;  /* 0x0000000639287c23 */ /* 0x100fe20008000814 */
[--C-:B------:R-:W-:Y:S01]  /*2530*/  FFMA R33, R56, UR6, -R20.reuse ;  /* 0x0000000638217c23 */ /* 0x100fe20008000814 */
[--C-:B------:R-:W-:Y:S01]  /*2540*/  FFMA R64, R64, UR6, -R20.reuse ;  /* 0x0000000640407c23 */ /* 0x100fe20008000814 */
[----:B------:R-:W1:Y:S01]  /*2550*/  MUFU.EX2 R9, R9 ;  /* 0x0000000900097308 */ /* 0x000e620000000800 */
[----:B------:R-:W-:Y:S01]  /*2560*/  FMNMX R0, R54, R3, !PT ;  /* 0x0000000336007209 */ /* 0x000fe20007800000 */
[----:B--2---:R-:W-:Y:S01]  /*2570*/  @!P3 FMUL R4, R4, R4 ;  /* 0x000000040404b220 */ /* 0x004fe20000400000 */
[----:B------:R-:W-:Y:S01]  /*2580*/  FSETP.GEU.AND P3, PT, R32, -126, PT ;  /* 0xc2fc00002000780b */ /* 0x000fe20003f6e000 */
[--C-:B------:R-:W-:Y:S01]  /*2590*/  FFMA R72, R72, UR6, -R20.reuse ;  /* 0x0000000648487c23 */ /* 0x100fe20008000814 */
[----:B------:R-:W-:Y:S01]  /*25a0*/  FMNMX R3, R55, R0, !PT ;  /* 0x0000000037037209 */ /* 0x000fe20007800000 */
[--C-:B------:R-:W-:Y:S01]  /*25b0*/  FFMA R65, R65, UR6, -R20.reuse ;  /* 0x0000000641417c23 */ /* 0x100fe20008000814 */
[----:B------:R-:W-:Y:S01]  /*25c0*/  @!P1 FMUL R8, R8, 0.5 ;  /* 0x3f00000008089820 */ /* 0x000fe20000400000 */
[----:B------:R-:W2:Y:S01]  /*25d0*/  MUFU.EX2 R13, R13 ;  /* 0x0000000d000d7308 */ /* 0x000ea20000000800 */
[----:B---3--:R-:W-:Y:S01]  /*25e0*/  @!P4 FMUL R11, R11, R11 ;  /* 0x0000000b0b0bc220 */ /* 0x008fe20000400000 */
[----:B------:R-:W-:Y:S01]  /*25f0*/  FSETP.GEU.AND P4, PT, R21, -126, PT ;  /* 0xc2fc00001500780b */ /* 0x000fe20003f8e000 */
[--C-:B------:R-:W-:Y:S01]  /*2600*/  FFMA R14, R61, UR6, -R20.reuse ;  /* 0x000000063d0e7c23 */ /* 0x100fe20008000814 */
[----:B------:R-:W-:Y:S01]  /*2610*/  FMNMX R0, R58, R3, !PT ;  /* 0x000000033a007209 */ /* 0x000fe20007800000 */
[--C-:B------:R-:W-:Y:S01]  /*2620*/  FFMA R69, R69, UR6, -R20.reuse ;  /* 0x0000000645457c23 */ /* 0x100fe20008000814 */
[--C-:B------:R-:W-:Y:S01]  /*2630*/  FFMA R76, R76, UR6, -R20.reuse ;  /* 0x000000064c4c7c23 */ /* 0x100fe20008000814 */
[--C-:B------:R-:W-:Y:S01]  /*2640*/  FFMA R81, R81, UR6, -R20.reuse ;  /* 0x0000000651517c23 */ /* 0x100fe20008000814 */
[----:B------:R-:W3:Y:S01]  /*2650*/  MUFU.EX2 R8, R8 ;  /* 0x0000000800087308 */ /* 0x000ee20000000800 */
[----:B------:R-:W-:Y:S01]  /*2660*/  FMNMX R3, R59, R0, !PT ;  /* 0x000000003b037209 */ /* 0x000fe20007800000 */
[----:B-1----:R-:W-:Y:S01]  /*2670*/  @!P2 FMUL R9, R9, R9 ;  /* 0x000000090909a220 */ /* 0x002fe20000400000 */
[----:B------:R-:W-:Y:S01]  /*2680*/  FSETP.GEU.AND P2, PT, R15, -126, PT ;  /* 0xc2fc00000f00780b */ /* 0x000fe20003f4e000 */
[----:B------:R-:W-:Y:S01]  /*2690*/  @!P3 FMUL R32, R32, 0.5 ;  /* 0x3f0000002020b820 */ /* 0x000fe20000400000 */
[----:B------:R-:W-:Y:S01]  /*26a0*/  FMNMX R0, R62, R3, !PT ;  /* 0x000000033e007209 */ /* 0x000fe20007800000 */
[--C-:B------:R-:W-:Y:S01]  /*26b0*/  FFMA R77, R77, UR6, -R20.reuse ;  /* 0x000000064d4d7c23 */ /* 0x100fe20008000814 */
[----:B------:R-:W-:Y:S01]  /*26c0*/  @!P4 FMUL R21, R21, 0.5 ;  /* 0x3f0000001515c820 */ /* 0x000fe20000400000 */
[----:B------:R-:W1:Y:S01]  /*26d0*/  MUFU.EX2 R28, R28 ;  /* 0x0000001c001c7308 */ /* 0x000e620000000800 */
[----:B--2---:R-:W-:Y:S01]  /*26e0*/  @!P6 FMUL R13, R13, R13 ;  /* 0x0000000d0d0de220 */ /* 0x004fe20000400000 */
[----:B------:R-:W-:Y:S01]  /*26f0*/  FMNMX R3, R63, R0, !PT ;  /* 0x000000003f037209 */ /* 0x000fe20007800000 */
[--C-:B------:R-:W-:Y:S01]  /*2700*/  FFMA R68, R68, UR6, -R20.reuse ;  /* 0x0000000644447c23 */ /* 0x100fe20008000814 */
[----:B------:R-:W-:Y:S01]  /*2710*/  FSETP.GEU.AND P6, PT, R23, -126, PT ;  /* 0xc2fc00001700780b */ /* 0x000fe20003fce000 */
[--C-:B------:R-:W-:Y:S01]  /*2720*/  FFMA R73, R73, UR6, -R20.reuse ;  /* 0x0000000649497c23 */ /* 0x100fe20008000814 */
[----:B------:R-:W-:Y:S01]  /*2730*/  FMNMX R0, R66, R3, !PT ;  /* 0x0000000342007209 */ /* 0x000fe20007800000 */
[--C-:B------:R-:W-:Y:S01]  /*2740*/  FFMA R80, R80, UR6, -R20.reuse ;  /* 0x0000000650507c23 */ /* 0x100fe20008000814 */
[----:B------:R-:W2:Y:S01]  /*2750*/  MUFU.EX2 R32, R32 ;  /* 0x0000002000207308 */ /* 0x000ea20000000800 */
[----:B---3--:R-:W-:Y:S01]  /*2760*/  @!P1 FMUL R8, R8, R8 ;  /* 0x0000000808089220 */ /* 0x008fe20000400000 */
[----:B------:R-:W-:Y:S01]  /*2770*/  FSETP.GEU.AND P1, PT, R36, -126, PT ;  /* 0xc2fc00002400780b */ /* 0x000fe20003f2e000 */
[----:B------:R-:W-:Y:S01]  /*2780*/  @!P2 FMUL R15, R15, 0.5 ;  /* 0x3f0000000f0fa820 */ /* 0x000fe20000400000 */
[----:B------:R-:W-:Y:S01]  /*2790*/  FMNMX R3, R67, R0, !PT ;  /* 0x0000000043037209 */ /* 0x000fe20007800000 */
[--C-:B------:R-:W-:Y:S01]  /*27a0*/  FFMA R84, R84, UR6, -R20.reuse ;  /* 0x0000000654547c23 */ /* 0x100fe20008000814 */
[----:B------:R-:W-:-:S02]  /*27b0*/  FFMA R85, R85, UR6, -R20 ;  /* 0x0000000655557c23 */ /* 0x000fc40008000814 */
[----:B------:R-:W3:Y:S01]  /*27c0*/  MUFU.EX2 R21, R21 ;  /* 0x0000001500157308 */ /* 0x000ee20000000800 */
[----:B------:R-:W-:Y:S01]  /*27d0*/  FMNMX R0, R70, R3, !PT ;  /* 0x0000000346007209 */ /* 0x000fe20007800000 */
[----:B------:R-:W-:Y:S01]  /*27e0*/  @!P6 FMUL R23, R23, 0.5 ;  /* 0x3f0000001717e820 */ /* 0x000fe20000400000 */
[----:B-1----:R-:W-:Y:S01]  /*27f0*/  @!P5 FMUL R28, R28, R28 ;  /* 0x0000001c1c1cd220 */ /* 0x002fe20000400000 */
[----:B------:R-:W-:Y:S02]  /*2800*/  FSETP.GEU.AND P5, PT, R10, -126, PT ;  /* 0xc2fc00000a00780b */ /* 0x000fe40003fae000 */
[----:B------:R-:W-:Y:S01]  /*2810*/  FMNMX R3, R71, R0, !PT ;  /* 0x0000000047037209 */ /* 0x000fe20007800000 */
[----:B------:R-:W-:Y:S01]  /*2820*/  @!P1 FMUL R36, R36, 0.5 ;  /* 0x3f00000024249820 */ /* 0x000fe20000400000 */
[----:B------:R-:W1:Y:S01]  /*2830*/  MUFU.EX2 R15, R15 ;  /* 0x0000000f000f7308 */ /* 0x000e620000000800 */
[----:B--2---:R-:W-:Y:S01]  /*2840*/  @!P3 FMUL R32, R32, R32 ;  /* 0x000000202020b220 */ /* 0x004fe20000400000 */
[----:B------:R-:W-:-:S02]  /*2850*/  FMNMX R0, R74, R3, !PT ;  /* 0x000000034a007209 */ /* 0x000fc40007800000 */
[----:B------:R-:W-:Y:S02]  /*2860*/  FSETP.GEU.AND P3, PT, R12, -126, PT ;  /* 0xc2fc00000c00780b */ /* 0x000fe40003f6e000 */
[----:B------:R-:W-:Y:S02]  /*2870*/  FMNMX R3, R75, R0, !PT ;  /* 0x000000004b037209 */ /* 0x000fe40007800000 */
[----:B------:R-:W2:Y:S01]  /*2880*/  MUFU.EX2 R36, R36 ;  /* 0x0000002400247308 */ /* 0x000ea20000000800 */
[----:B---3--:R-:W-:Y:S01]  /*2890*/  @!P4 FMUL R21, R21, R21 ;  /* 0x000000151515c220 */ /* 0x008fe20000400000 */
[----:B------:R-:W-:Y:S01]  /*28a0*/  FSETP.GEU.AND P4, PT, R29, -126, PT ;  /* 0xc2fc00001d00780b */ /* 0x000fe20003f8e000 */
[----:B------:R-:W-:Y:S01]  /*28b0*/  @!P5 FMUL R10, R10, 0.5 ;  /* 0x3f0000000a0ad820 */ /* 0x000fe20000400000 */
[----:B------:R-:W-:-:S04]  /*28c0*/  FMNMX R0, R78, R3, !PT ;  /* 0x000000034e007209 */ /* 0x000fc80007800000 */
[----:B------:R-:W3:Y:S01]  /*28d0*/  MUFU.EX2 R23, R23 ;  /* 0x0000001700177308 */ /* 0x000ee20000000800 */
[----:B------:R-:W-:Y:S01]  /*28e0*/  FMNMX R3, R79, R0, !PT ;  /* 0x000000004f037209 */ /* 0x000fe20007800000 */
[----:B-1----:R-:W-:Y:S01]  /*28f0*/  @!P2 FMUL R15, R15, R15 ;  /* 0x0000000f0f0fa220 */ /* 0x002fe20000400000 */
[----:B------:R-:W-:Y:S01]  /*2900*/  FSETP.GEU.AND P2, PT, R25, -126, PT ;  /* 0xc2fc00001900780b */ /* 0x000fe20003f4e000 */
[----:B------:R-:W-:Y:S01]  /*2910*/  @!P3 FMUL R12, R12, 0.5 ;  /* 0x3f0000000c0cb820 */ /* 0x000fe20000400000 */
[----:B------:R-:W-:Y:S02]  /*2920*/  FMNMX R0, R82, R3, !PT ;  /* 0x0000000352007209 */ /* 0x000fe40007800000 */
[----:B------:R-:W-:Y:S01]  /*2930*/  @!P4 FMUL R29, R29, 0.5 ;  /* 0x3f0000001d1dc820 */ /* 0x000fe20000400000 */
[----:B------:R-:W1:Y:S01]  /*2940*/  MUFU.EX2 R10, R10 ;  /* 0x0000000a000a7308 */ /* 0x000e620000000800 */
[----:B--2---:R-:W-:Y:S01]  /*2950*/  @!P1 FMUL R36, R36, R36 ;  /* 0x0000002424249220 */ /* 0x004fe20000400000 */
[----:B------:R-:W-:-:S02]  /*2960*/  FSETP.GEU.AND P1, PT, R37, -126, PT ;  /* 0xc2fc00002500780b */ /* 0x000fc40003f2e000 */
[----:B------:R-:W-:-:S04]  /*2970*/  FMNMX R3, R83, R0, !PT ;  /* 0x0000000053037209 */ /* 0x000fc80007800000 */
[----:B------:R-:W2:Y:S01]  /*2980*/  MUFU.EX2 R12, R12 ;  /* 0x0000000c000c7308 */ /* 0x000ea20000000800 */
[----:B---3--:R-:W-:Y:S01]  /*2990*/  @!P6 FMUL R23, R23, R23 ;  /* 0x000000171717e220 */ /* 0x008fe20000400000 */
[----:B------:R-:W-:Y:S01]  /*29a0*/  FSETP.GEU.AND P6, PT, R40, -126, PT ;  /* 0xc2fc00002800780b */ /* 0x000fe20003fce000 */
[----:B------:R-:W-:Y:S01]  /*29b0*/  @!P2 FMUL R25, R25, 0.5 ;  /* 0x3f0000001919a820 */ /* 0x000fe20000400000 */
[----:B------:R-:W-:-:S03]  /*29c0*/  FMNMX R0, R86, R3, !PT ;  /* 0x0000000356007209 */ /* 0x000fc60007800000 */
[----:B------:R-:W-:Y:S01]  /*29d0*/  @!P1 FMUL R37, R37, 0.5 ;  /* 0x3f00000025259820 */ /* 0x000fe20000400000 */
[----:B------:R-:W3:Y:S01]  /*29e0*/  MUFU.EX2 R29, R29 ;  /* 0x0000001d001d7308 */ /* 0x000ee20000000800 */
[----:B------:R-:W-:Y:S01]  /*29f0*/  FMNMX R0, R87, R0, !PT ;  /* 0x0000000057007209 */ /* 0x000fe20007800000 */
[----:B-1----:R-:W-:Y:S01]  /*2a00*/  @!P5 FMUL R10, R10, R10 ;  /* 0x0000000a0a0ad220 */ /* 0x002fe20000400000 */
[----:B------:R-:W-:-:S03]  /*2a10*/  FSETP.GEU.AND P5, PT, R33, -126, PT ;  /* 0xc2fc00002100780b */ /* 0x000fc60003fae000 */
[----:B------:R-:W1:Y:S01]  /*2a20*/  SHFL.BFLY PT, R3, R0, 0x1, 0x1f ;  /* 0x0c201f0000037f89 */ /* 0x000e6200000e0000 */
[----:B------:R-:W-:Y:S01]  /*2a30*/  @!P6 FMUL R40, R40, 0.5 ;  /* 0x3f0000002828e820 */ /* 0x000fe20000400000 */
[----:B------:R-:W4:Y:S01]  /*2a40*/  MUFU.EX2 R37, R37 ;  /* 0x0000002500257308 */ /* 0x000f220000000800 */
[----:B--2---:R-:W-:Y:S01]  /*2a50*/  @!P3 FMUL R12, R12, R12 ;  /* 0x0000000c0c0cb220 */ /* 0x004fe20000400000 */
[----:B------:R-:W-:-:S06]  /*2a60*/  FSETP.GEU.AND P3, PT, R64, -126, PT ;  /* 0xc2fc00004000780b */ /* 0x000fcc0003f6e000 */
[----:B------:R-:W2:Y:S01]  /*2a70*/  MUFU.EX2 R25, R25 ;  /* 0x0000001900197308 */ /* 0x000ea20000000800 */
[----:B---3--:R-:W-:Y:S01]  /*2a80*/  @!P4 FMUL R29, R29, R29 ;  /* 0x0000001d1d1dc220 */ /* 0x008fe20000400000 */
[----:B------:R-:W-:Y:S01]  /*2a90*/  FSETP.GEU.AND P4, PT, R65, -126, PT ;  /* 0xc2fc00004100780b */ /* 0x000fe20003f8e000 */
[----:B------:R-:W-:-:S04]  /*2aa0*/  @!P5 FMUL R33, R33, 0.5 ;  /* 0x3f0000002121d820 */ /* 0x000fc80000400000 */
[----:B------:R-:W-:Y:S01]  /*2ab0*/  @!P3 FMUL R64, R64, 0.5 ;  /* 0x3f0000004040b820 */ /* 0x000fe20000400000 */
[----:B------:R-:W3:Y:S01]  /*2ac0*/  MUFU.EX2 R40, R40 ;  /* 0x0000002800287308 */ /* 0x000ee20000000800 */
[----:B----4-:R-:W-:Y:S01]  /*2ad0*/  @!P1 FMUL R37, R37, R37 ;  /* 0x0000002525259220 */ /* 0x010fe20000400000 */
[----:B------:R-:W-:Y:S02]  /*2ae0*/  FSETP.GEU.AND P1, PT, R72, -126, PT ;  /* 0xc2fc00004800780b */ /* 0x000fe40003f2e000 */
[----:B-1----:R-:W-:-:S03]  /*2af0*/  FMNMX R3, R0, R3, !PT ;  /* 0x0000000300037209 */ /* 0x002fc60007800000 */
[----:B------:R-:W-:Y:S01]  /*2b00*/  @!P4 FMUL R65, R65, 0.5 ;  /* 0x3f0000004141c820 */ /* 0x000fe20000400000 */
[----:B------:R-:W1:Y:S01]  /*2b10*/  MUFU.EX2 R41, R64 ;  /* 0x0000004000297308 */ /* 0x000e620000000800 */
[----:B--2---:R-:W-:Y:S01]  /*2b20*/  @!P2 FMUL R25, R25, R25 ;  /* 0x000000191919a220 */ /* 0x004fe20000400000 */
[----:B------:R-:W-:Y:S01]  /*2b30*/  FSETP.GEU.AND P2, PT, R14, -126, PT ;  /* 0xc2fc00000e00780b */ /* 0x000fe20003f4e000 */
[----:B------:R-:W2:Y:S04]  /*2b40*/  SHFL.BFLY PT, R6, R3, 0x2, 0x1f ;  /* 0x0c401f0003067f89 */ /* 0x000ea800000e0000 */
[----:B------:R-:W-:Y:S01]  /*2b50*/  @!P1 FMUL R72, R72, 0.5 ;  /* 0x3f00000048489820 */ /* 0x000fe20000400000 */
[----:B------:R-:W4:Y:S01]  /*2b60*/  MUFU.EX2 R44, R65 ;  /* 0x00000041002c7308 */ /* 0x000f220000000800 */
[----:B---3--:R-:W-:Y:S01]  /*2b70*/  @!P6 FMUL R40, R40, R40 ;  /* 0x000000282828e220 */ /* 0x008fe20000400000 */
[----:B------:R-:W-:-:S05]  /*2b80*/  FSETP.GEU.AND P6, PT, R69, -126, PT ;  /* 0xc2fc00004500780b */ /* 0x000fca0003fce000 */
[----:B------:R-:W-:Y:S01]  /*2b90*/  @!P2 FMUL R14, R14, 0.5 ;  /* 0x3f0000000e0ea820 */ /* 0x000fe20000400000 */
[----:B------:R-:W3:Y:S01]  /*2ba0*/  MUFU.EX2 R49, R72 ;  /* 0x0000004800317308 */ /* 0x000ee20000000800 */
[----:B-1----:R-:W-:Y:S01]  /*2bb0*/  @!P3 FMUL R41, R41, R41 ;  /* 0x000000292929b220 */ /* 0x002fe20000400000 */
[----:B------:R-:W-:-:S05]  /*2bc0*/  FSETP.GEU.AND P3, PT, R76, -126, PT ;  /* 0xc2fc00004c00780b */ /* 0x000fca0003f6e000 */
[----:B------:R-:W-:Y:S01]  /*2bd0*/  @!P6 FMUL R69, R69, 0.5 ;  /* 0x3f0000004545e820 */ /* 0x000fe20000400000 */
[----:B------:R-:W1:Y:S01]  /*2be0*/  MUFU.EX2 R33, R33 ;  /* 0x0000002100217308 */ /* 0x000e620000000800 */
[----:B----4-:R-:W-:Y:S01]  /*2bf0*/  @!P4 FMUL R44, R44, R44 ;  /* 0x0000002c2c2cc220 */ /* 0x010fe20000400000 */
[----:B------:R-:W-:Y:S02]  /*2c00*/  FSETP.GEU.AND P4, PT, R77, -126, PT ;  /* 0xc2fc00004d00780b */ /* 0x000fe40003f8e000 */
[----:B--2---:R-:W-:-:S03]  /*2c10*/  FMNMX R6, R3, R6, !PT ;  /* 0x0000000603067209 */ /* 0x004fc60007800000 */
[----:B------:R-:W-:Y:S01]  /*2c20*/  @!P3 FMUL R76, R76, 0.5 ;  /* 0x3f0000004c4cb820 */ /* 0x000fe20000400000 */
[----:B------:R-:W2:Y:S01]  /*2c30*/  MUFU.EX2 R14, R14 ;  /* 0x0000000e000e7308 */ /* 0x000ea20000000800 */
        /* <DEDUP_REMOVED lines=8> */
[----:B--2---:R-:W-:Y:S01]  /*2cc0*/  @!P2 FMUL R14, R14, R14 ;  /* 0x0000000e0e0ea220 */ /* 0x004fe20000400000 */
[----:B------:R-:W-:-:S05]  /*2cd0*/  FSETP.GEU.AND P2, PT, R73, -126, PT ;  /* 0xc2fc00004900780b */ /* 0x000fca0003f4e000 */
[----:B------:R-:W-:Y:S01]  /*2ce0*/  @!P5 FMUL R68, R68, 0.5 ;  /* 0x3f0000004444d820 */ /* 0x000fe20000400000 */
[----:B------:R-:W2:Y:S01]  /*2cf0*/  MUFU.EX2 R20, R81 ;  /* 0x0000005100147308 */ /* 0x000ea20000000800 */
[----:B---3--:R-:W-:Y:S01]  /*2d00*/  @!P6 FMUL R48, R48, R48 ;  /* 0x000000303030e220 */ /* 0x008fe20000400000 */
[----:B------:R-:W-:-:S04]  /*2d10*/  FSETP.NEU.AND P6, PT, R6, -INF , PT ;  /* 0xff8000000600780b */ /* 0x000fc80003fcd000 */
[----:B------:R-:W-:Y:S01]  /*2d20*/  FSEL R0, R6, RZ, P6 ;  /* 0x000000ff06007208 */ /* 0x000fe20003000000 */
[----:B------:R-:W-:Y:S01]  /*2d30*/  @!P2 FMUL R73, R73, 0.5 ;  /* 0x3f0000004949a820 */ /* 0x000fe20000400000 */
[----:B------:R-:W3:Y:S01]  /*2d40*/  MUFU.EX2 R56, R77 ;  /* 0x0000004d00387308 */ /* 0x000ee20000000800 */
[----:B-1----:R-:W-:Y:S01]  /*2d50*/  @!P3 FMUL R53, R53, R53 ;  /* 0x000000353535b220 */ /* 0x002fe20000400000 */
[----:B------:R-:W-:Y:S01]  /*2d60*/  FSETP.GEU.AND P6, PT, R84, -126, PT ;  /* 0xc2fc00005400780b */ /* 0x000fe20003fce000 */
[----:B------:R-:W-:-:S04]  /*2d70*/  FMUL R0, R0, UR6 ;  /* 0x0000000600007c20 */ /* 0x000fc80008400000 */
[--C-:B------:R-:W-:Y:S01]  /*2d80*/  FFMA R26, R26, UR6, -R0.reuse ;  /* 0x000000061a1a7c23 */ /* 0x100fe20008000800 */
[----:B------:R-:W1:Y:S01]  /*2d90*/  MUFU.EX2 R45, R68 ;  /* 0x00000044002d7308 */ /* 0x000e620000000800 */
[--C-:B------:R-:W-:Y:S01]  /*2da0*/  FFMA R61, R31, UR6, -R0.reuse ;  /* 0x000000061f3d7c23 */ /* 0x100fe20008000800 */
[--C-:B------:R-:W-:Y:S01]  /*2db0*/  FFMA R3, R27, UR6, -R0.reuse ;  /* 0x000000061b037c23 */ /* 0x100fe20008000800 */
[----:B--2---:R-:W-:Y:S01]  /*2dc0*/  @!P1 FMUL R20, R20, R20 ;  /* 0x0000001414149220 */ /* 0x004fe20000400000 */
[----:B------:R-:W-:Y:S01]  /*2dd0*/  FSETP.GEU.AND P3, PT, R26, -126, PT ;  /* 0xc2fc00001a00780b */ /* 0x000fe20003f6e000 */
[--C-:B------:R-:W-:Y:S01]  /*2de0*/  FFMA R38, R38, UR6, -R0.reuse ;  /* 0x0000000626267c23 */ /* 0x100fe20008000800 */
[----:B------:R-:W-:Y:S01]  /*2df0*/  FSETP.GEU.AND P1, PT, R61, -126, PT ;  /* 0xc2fc00003d00780b */ /* 0x000fe20003f2e000 */
[----:B------:R-:W-:Y:S01]  /*2e00*/  @!P6 FMUL R84, R84, 0.5 ;  /* 0x3f0000005454e820 */ /* 0x000fe20000400000 */
[----:B------:R-:W2:Y:S01]  /*2e10*/  MUFU.EX2 R52, R73 ;  /* 0x0000004900347308 */ /* 0x000ea20000000800 */
[----:B---3--:R-:W-:Y:S01]  /*2e20*/  @!P4 FMUL R56, R56, R56 ;  /* 0x000000383838c220 */ /* 0x008fe20000400000 */
[----:B------:R-:W-:Y:S01]  /*2e30*/  FSETP.GEU.AND P4, PT, R3, -126, PT ;  /* 0xc2fc00000300780b */ /* 0x000fe20003f8e000 */
[--C-:B------:R-:W-:Y:S01]  /*2e40*/  FFMA R30, R30, UR6, -R0.reuse ;  /* 0x000000061e1e7c23 */ /* 0x100fe20008000800 */
[--C-:B------:R-:W-:Y:S01]  /*2e50*/  FFMA R34, R34, UR6, -R0.reuse ;  /* 0x0000000622227c23 */ /* 0x100fe20008000800 */
[--C-:B------:R-:W-:Y:S01]  /*2e60*/  FFMA R65, R35, UR6, -R0.reuse ;  /* 0x0000000623417c23 */ /* 0x100fe20008000800 */
[--C-:B------:R-:W-:Y:S01]  /*2e70*/  FFMA R50, R50, UR6, -R0.reuse ;  /* 0x0000000632327c23 */ /* 0x100fe20008000800 */
[--C-:B------:R-:W-:Y:S01]  /*2e80*/  FFMA R42, R42, UR6, -R0.reuse ;  /* 0x000000062a2a7c23 */ /* 0x100fe20008000800 */
[----:B------:R-:W3:Y:S01]  /*2e90*/  MUFU.EX2 R27, R84 ;  /* 0x00000054001b7308 */ /* 0x000ee20000000800 */
[----:B-1----:R-:W-:Y:S01]  /*2ea0*/  @!P5 FMUL R45, R45, R45 ;  /* 0x0000002d2d2dd220 */ /* 0x002fe20000400000 */
[----:B------:R-:W-:Y:S01]  /*2eb0*/  FSETP.GEU.AND P5, PT, R80, -126, PT ;  /* 0xc2fc00005000780b */ /* 0x000fe20003fae000 */
[----:B------:R-:W-:Y:S01]  /*2ec0*/  @!P3 FMUL R26, R26, 0.5 ;  /* 0x3f0000001a1ab820 */ /* 0x000fe20000400000 */
[----:B------:R-:W-:Y:S01]  /*2ed0*/  @!P1 FMUL R61, R61, 0.5 ;  /* 0x3f0000003d3d9820 */ /* 0x000fe20000400000 */
[--C-:B------:R-:W-:Y:S01]  /*2ee0*/  FFMA R46, R46, UR6, -R0.reuse ;  /* 0x000000062e2e7c23 */ /* 0x100fe20008000800 */
[--C-:B------:R-:W-:Y:S01]  /*2ef0*/  FFMA R67, R67, UR6, -R0.reuse ;  /* 0x0000000643437c23 */ /* 0x100fe20008000800 */
[----:B------:R-:W-:Y:S01]  /*2f00*/  @!P4 FMUL R3, R3, 0.5 ;  /* 0x3f0000000303c820 */ /* 0x000fe20000400000 */
[----:B------:R1:W4:Y:S01]  /*2f10*/  MUFU.EX2 R31, R26 ;  /* 0x0000001a001f7308 */ /* 0x0003220000000800 */
[----:B--2---:R-:W-:Y:S01]  /*2f20*/  @!P2 FMUL R52, R52, R52 ;  /* 0x000000343434a220 */ /* 0x004fe20000400000 */
[----:B------:R-:W-:Y:S01]  /*2f30*/  FSETP.GEU.AND P2, PT, R85, -126, PT ;  /* 0xc2fc00005500780b */ /* 0x000fe20003f4e000 */
[--C-:B------:R-:W-:Y:S01]  /*2f40*/  FFMA R63, R63, UR6, -R0.reuse ;  /* 0x000000063f3f7c23 */ /* 0x100fe20008000800 */
[--C-:B------:R-:W-:Y:S01]  /*2f50*/  FFMA R54, R54, UR6, -R0.reuse ;  /* 0x0000000636367c23 */ /* 0x100fe20008000800 */
[--C-:B------:R-:W-:Y:S01]  /*2f60*/  FFMA R75, R75, UR6, -R0.reuse ;  /* 0x000000064b4b7c23 */ /* 0x100fe20008000800 */
[--C-:B------:R-:W-:Y:S01]  /*2f70*/  FFMA R83, R83, UR6, -R0.reuse ;  /* 0x0000000653537c23 */ /* 0x100fe20008000800 */
[----:B------:R-:W-:Y:S01]  /*2f80*/  @!P5 FMUL R80, R80, 0.5 ;  /* 0x3f0000005050d820 */ /* 0x000fe20000400000 */
[----:B------:R-:W2:Y:S01]  /*2f90*/  MUFU.EX2 R68, R61 ;  /* 0x0000003d00447308 */ /* 0x000ea20000000800 */
[--C-:B-1----:R-:W-:Y:S01]  /*2fa0*/  FFMA R26, R43, UR6, -R0.reuse ;  /* 0x000000062b1a7c23 */ /* 0x102fe20008000800 */
[----:B---3--:R-:W-:Y:S01]  /*2fb0*/  @!P6 FMUL R27, R27, R27 ;  /* 0x0000001b1b1be220 */ /* 0x008fe20000400000 */
[----:B------:R-:W-:Y:S01]  /*2fc0*/  FSETP.GEU.AND P6, PT, R34, -126, PT ;  /* 0xc2fc00002200780b */ /* 0x000fe20003fce000 */
[--C-:B------:R-:W-:Y:S01]  /*2fd0*/  FFMA R71, R71, UR6, -R0.reuse ;  /* 0x0000000647477c23 */ /* 0x100fe20008000800 */
[--C-:B------:R-:W-:Y:S01]  /*2fe0*/  FFMA R79, R79, UR6, -R0.reuse ;  /* 0x000000064f4f7c23 */ /* 0x100fe20008000800 */
[--C-:B------:R-:W-:Y:S01]  /*2ff0*/  FFMA R78, R78, UR6, -R0.reuse ;  /* 0x000000064e4e7c23 */ /* 0x100fe20008000800 */
[----:B------:R-:W-:Y:S01]  /*3000*/  @!P2 FMUL R85, R85, 0.5 ;  /* 0x3f0000005555a820 */ /* 0x000fe20000400000 */
[----:B------:R1:W3:Y:S01]  /*3010*/  MUFU.EX2 R64, R3 ;  /* 0x0000000300407308 */ /* 0x0002e20000000800 */
[----:B----4-:R-:W-:Y:S01]  /*3020*/  @!P3 FMUL R31, R31, R31 ;  /* 0x0000001f1f1fb220 */ /* 0x010fe20000400000 */
[----:B------:R-:W-:Y:S01]  /*3030*/  FSETP.GEU.AND P3, PT, R38, -126, PT ;  /* 0xc2fc00002600780b */ /* 0x000fe20003f6e000 */
[----:B------:R-:W-:Y:S01]  /*3040*/  FFMA R86, R86, UR6, -R0 ;  /* 0x0000000656567c23 */ /* 0x000fe20008000800 */
[----:B------:R-:W-:-:S04]  /*3050*/  FADD R69, R25, R20 ;  /* 0x0000001419457221 */ /* 0x000fc80000000000 */
[----:B------:R-:W4:Y:S01]  /*3060*/  MUFU.EX2 R57, R80 ;  /* 0x0000005000397308 */ /* 0x000f220000000800 */
[----:B-1----:R-:W-:Y:S01]  /*3070*/  FFMA R3, R39, UR6, -R0 ;  /* 0x0000000627037c23 */ /* 0x002fe20008000800 */
[----:B--2---:R-:W-:Y:S01]  /*3080*/  @!P1 FMUL R68, R68, R68 ;  /* 0x0000004444449220 */ /* 0x004fe20000400000 */
[----:B------:R-:W-:Y:S01]  /*3090*/  FSETP.GEU.AND P1, PT, R26, -126, PT ;  /* 0xc2fc00001a00780b */ /* 0x000fe20003f2e000 */
[----:B------:R-:W-:-:S03]  /*30a0*/  @!P6 FMUL R34, R34, 0.5 ;  /* 0x3f0000002222e820 */ /* 0x000fc60000400000 */
[----:B------:R-:W-:Y:S01]  /*30b0*/  @!P3 FMUL R38, R38, 0.5 ;  /* 0x3f0000002626b820 */ /* 0x000fe20000400000 */
[----:B------:R-:W1:Y:S01]  /*30c0*/  MUFU.EX2 R60, R85 ;  /* 0x00000055003c7308 */ /* 0x000e620000000800 */
[----:B---3--:R-:W-:Y:S01]  /*30d0*/  @!P4 FMUL R64, R64, R64 ;  /* 0x000000404040c220 */ /* 0x008fe20000400000 */
[----:B------:R-:W-:-:S06]  /*30e0*/  FSETP.GEU.AND P4, PT, R3, -126, PT ;  /* 0xc2fc00000300780b */ /* 0x000fcc0003f8e000 */
[----:B------:R-:W-:Y:S01]  /*30f0*/  @!P1 FMUL R26, R26, 0.5 ;  /* 0x3f0000001a1a9820 */ /* 0x000fe20000400000 */
[----:B----4-:R-:W-:Y:S01]  /*3100*/  @!P5 FMUL R57, R57, R57 ;  /* 0x000000393939d220 */ /* 0x010fe20000400000 */
[----:B------:R-:W-:Y:S01]  /*3110*/  FSETP.GEU.AND P5, PT, R30, -126, PT ;  /* 0xc2fc00001e00780b */ /* 0x000fe20003fae000 */
[----:B------:R2:W3:Y:S04]  /*3120*/  MUFU.EX2 R43, R38 ;  /* 0x00000026002b7308 */ /* 0x0004e80000000800 */
[----:B------:R-:W-:Y:S01]  /*3130*/  @!P4 FMUL R3, R3, 0.5 ;  /* 0x3f0000000303c820 */ /* 0x000fe20000400000 */
[----:B-1----:R-:W-:Y:S01]  /*3140*/  @!P2 FMUL R60, R60, R60 ;  /* 0x0000003c3c3ca220 */ /* 0x002fe20000400000 */
[----:B------:R-:W-:Y:S02]  /*3150*/  FSETP.GEU.AND P2, PT, R65, -126, PT ;  /* 0xc2fc00004100780b */ /* 0x000fe40003f4e000 */
[----:B------:R1:W4:Y:S01]  /*3160*/  MUFU.EX2 R80, R26 ;  /* 0x0000001a00507308 */ /* 0x0003220000000800 */
[----:B--2---:R-:W-:-:S03]  /*3170*/  FFMA R38, R62, UR6, -R0 ;  /* 0x000000063e267c23 */ /* 0x004fc60008000800 */
[----:B------:R-:W-:-:S04]  /*3180*/  @!P5 FMUL R30, R30, 0.5 ;  /* 0x3f0000001e1ed820 */ /* 0x000fc80000400000 */
[----:B------:R2:W5:Y:S01]  /*3190*/  MUFU.EX2 R76, R3 ;  /* 0x00000003004c7308 */ /* 0x0005620000000800 */
[----:B-1----:R-:W-:Y:S01]  /*31a0*/  FFMA R26, R55, UR6, -R0 ;  /* 0x00000006371a7c23 */ /* 0x002fe20008000800 */
[----:B---3--:R-:W-:Y:S01]  /*31b0*/  @!P3 FMUL R43, R43, R43 ;  /* 0x0000002b2b2bb220 */ /* 0x008fe20000400000 */
[----:B------:R-:W-:Y:S01]  /*31c0*/  FSETP.GEU.AND P3, PT, R50, -126, PT ;  /* 0xc2fc00003200780b */ /* 0x000fe20003f6e000 */
[----:B------:R-:W-:-:S04]  /*31d0*/  @!P2 FMUL R65, R65, 0.5 ;  /* 0x3f0000004141a820 */ /* 0x000fc80000400000 */
[----:B------:R1:W3:Y:S01]  /*31e0*/  MUFU.EX2 R35, R30 ;  /* 0x0000001e00237308 */ /* 0x0002e20000000800 */
[----:B--2---:R-:W-:Y:S01]  /*31f0*/  FFMA R3, R51, UR6, -R0 ;  /* 0x0000000633037c23 */ /* 0x004fe20008000800 */
[----:B----4-:R-:W-:Y:S01]  /*3200*/  @!P1 FMUL R80, R80, R80 ;  /* 0x0000005050509220 */ /* 0x010fe20000400000 */
[----:B------:R-:W-:-:S05]  /*3210*/  FSETP.GEU.AND P1, PT, R26, -126, PT ;  /* 0xc2fc00001a00780b */ /* 0x000fca0003f2e000 */
[----:B------:R2:W4:Y:S01]  /*3220*/  MUFU.EX2 R39, R34 ;  /* 0x0000002200277308 */ /* 0x0005220000000800 */
[----:B-----5:R-:W-:Y:S01]  /*3230*/  @!P4 FMUL R76, R76, R76 ;  /* 0x0000004c4c4cc220 */ /* 0x020fe20000400000 */
[----:B------:R-:W-:Y:S01]  /*3240*/  FSETP.GEU.AND P4, PT, R3, -126, PT ;  /* 0xc2fc00000300780b */ /* 0x000fe20003f8e000 */
[----:B-1----:R-:W-:Y:S01]  /*3250*/  FFMA R30, R47, UR6, -R0 ;  /* 0x000000062f1e7c23 */ /* 0x002fe20008000800 */
[----:B------:R-:W-:-:S04]  /*3260*/  @!P3 FMUL R50, R50, 0.5 ;  /* 0x3f0000003232b820 */ /* 0x000fc80000400000 */
[----:B------:R1:W5:Y:S01]  /*3270*/  MUFU.EX2 R72, R65 ;  /* 0x0000004100487308 */ /* 0x0003620000000800 */
[----:B---3--:R-:W-:Y:S01]  /*3280*/  @!P5 FMUL R35, R35, R35 ;  /* 0x000000232323d220 */ /* 0x008fe20000400000 */
[----:B------:R-:W-:Y:S01]  /*3290*/  FSETP.GEU.AND P5, PT, R42, -126, PT ;  /* 0xc2fc00002a00780b */ /* 0x000fe20003fae000 */
[----:B------:R-:W-:Y:S01]  /*32a0*/  @!P1 FMUL R26, R26, 0.5 ;  /* 0x3f0000001a1a9820 */ /* 0x000fe20000400000 */
[----:B--2---:R-:W-:-:S03]  /*32b0*/  FFMA R34, R58, UR6, -R0 ;  /* 0x000000063a227c23 */ /* 0x004fc60008000800 */
[----:B------:R-:W-:Y:S01]  /*32c0*/  @!P4 FMUL R3, R3, 0.5 ;  /* 0x3f0000000303c820 */ /* 0x000fe20000400000 */
[----:B------:R-:W2:Y:S01]  /*32d0*/  MUFU.EX2 R55, R50 ;  /* 0x0000003200377308 */ /* 0x000ea20000000800 */
[----:B----4-:R-:W-:Y:S01]  /*32e0*/  @!P6 FMUL R39, R39, R39 ;  /* 0x000000272727e220 */ /* 0x010fe20000400000 */
[----:B------:R-:W-:Y:S01]  /*32f0*/  FSETP.GEU.AND P6, PT, R46, -126, PT ;  /* 0xc2fc00002e00780b */ /* 0x000fe20003fce000 */
[----:B-1----:R-:W-:Y:S01]  /*3300*/  FADD R65, R36, R57 ;  /* 0x0000003924417221 */ /* 0x002fe20000000000 */
[----:B------:R-:W-:Y:S02]  /*3310*/  F2FP.F16.F32.PACK_AB R36, R25, R36 ;  /* 0x000000241924723e */ /* 0x000fe400000000ff */
[----:B------:R-:W-:Y:S01]  /*3320*/  F2FP.F16.F32.PACK_AB R25, R64, R31 ;  /* 0x0000001f4019723e */ /* 0x000fe200000000ff */
[----:B------:R-:W-:Y:S01]  /*3330*/  @!P5 FMUL R42, R42, 0.5 ;  /* 0x3f0000002a2ad820 */ /* 0x000fe20000400000 */
[----:B------:R1:W3:Y:S01]  /*3340*/  MUFU.EX2 R62, R26 ;  /* 0x0000001a003e7308 */ /* 0x0002e20000000800 */
[----:B-----5:R-:W-:Y:S01]  /*3350*/  @!P2 FMUL R72, R72, R72 ;  /* 0x000000484848a220 */ /* 0x020fe20000400000 */
[----:B------:R-:W-:-:S05]  /*3360*/  FSETP.GEU.AND P2, PT, R30, -126, PT ;  /* 0xc2fc00001e00780b */ /* 0x000fca0003f4e000 */
[----:B------:R-:W-:Y:S01]  /*3370*/  @!P6 FMUL R46, R46, 0.5 ;  /* 0x3f0000002e2ee820 */ /* 0x000fe20000400000 */
[----:B------:R4:W5:Y:S01]  /*3380*/  MUFU.EX2 R58, R3 ;  /* 0x00000003003a7308 */ /* 0x0009620000000800 */
[----:B--2---:R-:W-:Y:S01]  /*3390*/  @!P3 FMUL R55, R55, R55 ;  /* 0x000000373737b220 */ /* 0x004fe20000400000 */
[----:B------:R-:W-:Y:S01]  /*33a0*/  FSETP.GEU.AND P3, PT, R38, -126, PT ;  /* 0xc2fc00002600780b */ /* 0x000fe20003f6e000 */
[----:B-1----:R-:W-:-:S04]  /*33b0*/  FFMA R26, R70, UR6, -R0 ;  /* 0x00000006461a7c23 */ /* 0x002fc80008000800 */
[----:B------:R-:W-:Y:S01]  /*33c0*/  @!P2 FMUL R30, R30, 0.5 ;  /* 0x3f0000001e1ea820 */ /* 0x000fe20000400000 */
[----:B------:R-:W1:Y:S01]  /*33d0*/  MUFU.EX2 R47, R42 ;  /* 0x0000002a002f7308 */ /* 0x000e620000000800 */
[----:B---3--:R-:W-:Y:S01]  /*33e0*/  @!P1 FMUL R62, R62, R62 ;  /* 0x0000003e3e3e9220 */ /* 0x008fe20000400000 */
[----:B------:R-:W-:Y:S01]  /*33f0*/  FSETP.GEU.AND P1, PT, R67, -126, PT ;  /* 0xc2fc00004300780b */ /* 0x000fe20003f2e000 */
[----:B----4-:R-:W-:-:S04]  /*3400*/  FFMA R3, R66, UR6, -R0 ;  /* 0x0000000642037c23 */ /* 0x010fc80008000800 */
[----:B------:R-:W-:Y:S01]  /*3410*/  @!P3 FMUL R38, R38, 0.5 ;  /* 0x3f0000002626b820 */ /* 0x000fe20000400000 */
[----:B------:R-:W2:Y:S01]  /*3420*/  MUFU.EX2 R51, R46 ;  /* 0x0000002e00337308 */ /* 0x000ea20000000800 */
[----:B-----5:R-:W-:Y:S01]  /*3430*/  @!P4 FMUL R58, R58, R58 ;  /* 0x0000003a3a3ac220 */ /* 0x020fe20000400000 */
[----:B------:R-:W-:-:S05]  /*3440*/  FSETP.GEU.AND P4, PT, R63, -126, PT ;  /* 0xc2fc00003f00780b */ /* 0x000fca0003f8e000 */
[----:B------:R-:W-:Y:S01]  /*3450*/  @!P1 FMUL R67, R67, 0.5 ;  /* 0x3f00000043439820 */ /* 0x000fe20000400000 */
[----:B------:R3:W4:Y:S01]  /*3460*/  MUFU.EX2 R84, R30 ;  /* 0x0000001e00547308 */ /* 0x0007220000000800 */
[----:B-1----:R-:W-:Y:S01]  /*3470*/  @!P5 FMUL R47, R47, R47 ;  /* 0x0000002f2f2fd220 */ /* 0x002fe20000400000 */
[----:B------:R-:W-:-:S05]  /*3480*/  FSETP.GEU.AND P5, PT, R54, -126, PT ;  /* 0xc2fc00003600780b */ /* 0x000fca0003fae000 */
[----:B------:R-:W-:Y:S01]  /*3490*/  @!P4 FMUL R63, R63, 0.5 ;  /* 0x3f0000003f3fc820 */ /* 0x000fe20000400000 */
[----:B------:R-:W1:Y:S01]  /*34a0*/  MUFU.EX2 R66, R38 ;  /* 0x0000002600427308 */ /* 0x000e620000000800 */
[----:B--2---:R-:W-:Y:S01]  /*34b0*/  @!P6 FMUL R51, R51, R51 ;  /* 0x000000333333e220 */ /* 0x004fe20000400000 */
[----:B------:R-:W-:Y:S01]  /*34c0*/  FSETP.GEU.AND P6, PT, R34, -126, PT ;  /* 0xc2fc00002200780b */ /* 0x000fe20003fce000 */
[----:B---3--:R-:W-:-:S04]  /*34d0*/  FFMA R30, R59, UR6, -R0 ;  /* 0x000000063b1e7c23 */ /* 0x008fc80008000800 */
[----:B------:R-:W-:Y:S01]  /*34e0*/  @!P5 FMUL R54, R54, 0.5 ;  /* 0x3f0000003636d820 */ /* 0x000fe20000400000 */
[----:B------:R-:W2:Y:S01]  /*34f0*/  MUFU.EX2 R67, R67 ;  /* 0x0000004300437308 */ /* 0x000ea20000000800 */
[----:B----4-:R-:W-:Y:S01]  /*3500*/  @!P2 FMUL R84, R84, R84 ;  /* 0x000000545454a220 */ /* 0x010fe20000400000 */
[----:B------:R-:W-:-:S05]  /*3510*/  FSETP.GEU.AND P2, PT, R30, -126, PT ;  /* 0xc2fc00001e00780b */ /* 0x000fca0003f4e000 */
[----:B------:R-:W-:Y:S01]  /*3520*/  @!P6 FMUL R34, R34, 0.5 ;  /* 0x3f0000002222e820 */ /* 0x000fe20000400000 */
[----:B------:R3:W4:Y:S01]  /*3530*/  MUFU.EX2 R59, R54 ;  /* 0x00000036003b7308 */ /* 0x0007220000000800 */
[----:B-1----:R-:W-:Y:S01]  /*3540*/  @!P3 FMUL R66, R66, R66 ;  /* 0x000000424242b220 */ /* 0x002fe20000400000 */
[----:B------:R-:W-:-:S05]  /*3550*/  FSETP.GEU.AND P3, PT, R75, -126, PT ;  /* 0xc2fc00004b00780b */ /* 0x000fca0003f6e000 */
[----:B------:R-:W-:Y:S01]  /*3560*/  @!P2 FMUL R30, R30, 0.5 ;  /* 0x3f0000001e1ea820 */ /* 0x000fe20000400000 */
[----:B------:R1:W5:Y:S01]  /*3570*/  MUFU.EX2 R88, R34 ;  /* 0x0000002200587308 */ /* 0x0003620000000800 */
[----:B--2---:R-:W-:Y:S01]  /*3580*/  @!P1 FMUL R67, R67, R67 ;  /* 0x0000004343439220 */ /* 0x004fe20000400000 */
[----:B------:R-:W-:-:S03]  /*3590*/  FSETP.GEU.AND P1, PT, R83, -126, PT ;  /* 0xc2fc00005300780b */ /* 0x000fc60003f2e000 */
[----:B---3--:R-:W-:Y:S02]  /*35a0*/  FADD R54, R72, R67 ;  /* 0x0000004348367221 */ /* 0x008fe40000000000 */
[----:B------:R-:W-:Y:S01]  /*35b0*/  @!P3 FMUL R75, R75, 0.5 ;  /* 0x3f0000004b4bb820 */ /* 0x000fe20000400000 */
[----:B------:R-:W2:Y:S01]  /*35c0*/  MUFU.EX2 R63, R63 ;  /* 0x0000003f003f7308 */ /* 0x000ea20000000800 */
[----:B-1----:R-:W-:Y:S01]  /*35d0*/  FFMA R34, R74, UR6, -R0 ;  /* 0x000000064a227c23 */ /* 0x002fe20008000800 */
[----:B----4-:R-:W-:Y:S01]  /*35e0*/  @!P5 FMUL R59, R59, R59 ;  /* 0x0000003b3b3bd220 */ /* 0x010fe20000400000 */
[----:B------:R-:W-:-:S04]  /*35f0*/  FSETP.GEU.AND P5, PT, R3, -126, PT ;  /* 0xc2fc00000300780b */ /* 0x000fc80003fae000 */
[----:B------:R-:W-:Y:S01]  /*3600*/  @!P1 FMUL R83, R83, 0.5 ;  /* 0x3f00000053539820 */ /* 0x000fe20000400000 */
[----:B------:R1:W3:Y:S01]  /*3610*/  MUFU.EX2 R61, R30 ;  /* 0x0000001e003d7308 */ /* 0x0002e20000000800 */
[----:B-----5:R-:W-:Y:S01]  /*3620*/  @!P6 FMUL R88, R88, R88 ;  /* 0x000000585858e220 */ /* 0x020fe20000400000 */
[----:B------:R-:W-:-:S06]  /*3630*/  FSETP.GEU.AND P6, PT, R34, -126, PT ;  /* 0xc2fc00002200780b */ /* 0x000fcc0003fce000 */
[----:B------:R-:W-:Y:S01]  /*3640*/  @!P5 FMUL R3, R3, 0.5 ;  /* 0x3f0000000303d820 */ /* 0x000fe20000400000 */
[--C-:B-1----:R-:W-:Y:S01]  /*3650*/  FFMA R30, R82, UR6, -R0.reuse ;  /* 0x00000006521e7c23 */ /* 0x102fe20008000800 */
[----:B--2---:R-:W-:Y:S01]  /*3660*/  @!P4 FMUL R63, R63, R63 ;  /* 0x0000003f3f3fc220 */ /* 0x004fe20000400000 */
[----:B------:R-:W1:Y:S01]  /*3670*/  MUFU.EX2 R75, R75 ;  /* 0x0000004b004b7308 */ /* 0x000e620000000800 */
[----:B------:R-:W-:Y:S01]  /*3680*/  FFMA R0, R87, UR6, -R0 ;  /* 0x0000000657007c23 */ /* 0x000fe20008000800 */
[----:B------:R-:W-:Y:S01]  /*3690*/  USEL UR6, URZ, 0x1, UP0 ;  /* 0x000000013f067887 */ /* 0x000fe20008000000 */
[----:B------:R-:W-:Y:S01]  /*36a0*/  FSETP.GEU.AND P4, PT, R30, -126, PT ;  /* 0xc2fc00001e00780b */ /* 0x000fe20003f8e000 */
[----:B------:R-:W-:Y:S01]  /*36b0*/  @!P6 FMUL R34, R34, 0.5 ;  /* 0x3f0000002222e820 */ /* 0x000fe20000400000 */
[----:B---3--:R-:W-:Y:S01]  /*36c0*/  @!P2 FMUL R61, R61, R61 ;  /* 0x0000003d3d3da220 */ /* 0x008fe20000400000 */
[----:B------:R-:W-:Y:S02]  /*36d0*/  FSETP.GEU.AND P2, PT, R26, -126, PT ;  /* 0xc2fc00001a00780b */ /* 0x000fe40003f4e000 */
[----:B------:R2:W3:Y:S01]  /*36e0*/  MUFU.EX2 R70, R3 ;  /* 0x0000000300467308 */ /* 0x0004e20000000800 */
[----:B------:R-:W-:-:S07]  /*36f0*/  LOP3.LUT R18, R18, UR6, RZ, 0x3c, !PT ;  /* 0x0000000612127c12 */ /* 0x000fce000f8e3cff */
[----:B------:R-:W-:Y:S01]  /*3700*/  @!P4 FMUL R30, R30, 0.5 ;  /* 0x3f0000001e1ec820 */ /* 0x000fe20000400000 */
[----:B------:R4:W5:Y:S01]  /*3710*/  MUFU.EX2 R82, R34 ;  /* 0x0000002200527308 */ /* 0x0009620000000800 */
[----:B-1----:R-:W-:Y:S01]  /*3720*/  @!P3 FMUL R75, R75, R75 ;  /* 0x0000004b4b4bb220 */ /* 0x002fe20000400000 */
[----:B------:R-:W-:Y:S01]  /*3730*/  FSETP.GEU.AND P3, PT, R79, -126, PT ;  /* 0xc2fc00004f00780b */ /* 0x000fe20003f6e000 */
[----:B------:R-:W-:Y:S01]  /*3740*/  @!P2 FMUL R26, R26, 0.5 ;  /* 0x3f0000001a1aa820 */ /* 0x000fe20000400000 */
[----:B--2---:R-:W-:Y:S01]  /*3750*/  FADD R3, R24, R33 ;  /* 0x0000002118037221 */ /* 0x004fe20000000000 */
[----:B------:R-:W-:Y:S01]  /*3760*/  FADD R85, R80, R75 ;  /* 0x0000004b50557221 */ /* 0x000fe20000000000 */
[----:B------:R-:W-:Y:S02]  /*3770*/  F2FP.F16.F32.PACK_AB R24, R9, R24 ;  /* 0x000000180918723e */ /* 0x000fe400000000ff */
[----:B------:R1:W2:Y:S01]  /*3780*/  MUFU.EX2 R90, R30 ;  /* 0x0000001e005a7308 */ /* 0x0002a20000000800 */
[----:B---3--:R-:W-:Y:S01]  /*3790*/  @!P5 FMUL R70, R70, R70 ;  /* 0x000000464646d220 */ /* 0x008fe20000400000 */
[----:B------:R-:W-:Y:S01]  /*37a0*/  FSETP.GEU.AND P5, PT, R71, -126, PT ;  /* 0xc2fc00004700780b */ /* 0x000fe20003fae000 */
[----:B----4-:R-:W-:-:S02]  /*37b0*/  FADD R34, R21, R52 ;  /* 0x0000003415227221 */ /* 0x010fc40000000000 */
[----:B------:R-:W-:Y:S02]  /*37c0*/  FADD R50, R39, R70 ;  /* 0x0000004627327221 */ /* 0x000fe40000000000 */
[----:B------:R-:W-:Y:S01]  /*37d0*/  @!P3 FMUL R79, R79, 0.5 ;  /* 0x3f0000004f4fb820 */ /* 0x000fe20000400000 */
[----:B------:R-:W3:Y:S01]  /*37e0*/  MUFU.EX2 R83, R83 ;  /* 0x0000005300537308 */ /* 0x000ee20000000800 */
[----:B-----5:R-:W-:Y:S01]  /*37f0*/  @!P6 FMUL R82, R82, R82 ;  /* 0x000000525252e220 */ /* 0x020fe20000400000 */
[----:B------:R-:W-:Y:S01]  /*3800*/  FSETP.GEU.AND P6, PT, R78, -126, PT ;  /* 0xc2fc00004e00780b */ /* 0x000fe20003fce000 */
[----:B-1----:R-:W-:Y:S01]  /*3810*/  FADD R30, R32, R49 ;  /* 0x00000031201e7221 */ /* 0x002fe20000000000 */
[----:B------:R-:W-:-:S03]  /*3820*/  F2FP.F16.F32.PACK_AB R32, R21, R32 ;  /* 0x000000201520723e */ /* 0x000fc600000000ff */
[----:B------:R-:W-:Y:S01]  /*3830*/  @!P5 FMUL R71, R71, 0.5 ;  /* 0x3f0000004747d820 */ /* 0x000fe20000400000 */
[----:B------:R1:W-:Y:S01]  /*3840*/  MUFU.EX2 R74, R26 ;  /* 0x0000001a004a7308 */ /* 0x0003e20000000800 */
[----:B--2---:R-:W-:Y:S01]  /*3850*/  @!P4 FMUL R90, R90, R90 ;  /* 0x0000005a5a5ac220 */ /* 0x004fe20000400000 */
[----:B------:R-:W-:Y:S01]  /*3860*/  FSETP.GEU.AND P4, PT, R86, -126, PT ;  /* 0xc2fc00005600780b */ /* 0x000fe20003f8e000 */
[----:B------:R-:W-:Y:S01]  /*3870*/  FADD R38, R3, R30 ;  /* 0x0000001e03267221 */ /* 0x000fe20000000000 */
[----:B------:R-:W-:Y:S01]  /*3880*/  FADD R3, R9, R40 ;  /* 0x0000002809037221 */ /* 0x000fe20000000000 */
[----:B------:R-:W-:Y:S01]  /*3890*/  FADD R30, R13, R44 ;  /* 0x0000002c0d1e7221 */ /* 0x000fe20000000000 */
[----:B------:R-:W-:Y:S01]  /*38a0*/  FADD R87, R55, R90 ;  /* 0x0000005a37577221 */ /* 0x000fe20000000000 */
[----:B------:R-:W-:Y:S01]  /*38b0*/  @!P6 FMUL R78, R78, 0.5 ;  /* 0x3f0000004e4ee820 */ /* 0x000fe20000400000 */
[----:B------:R-:W2:Y:S01]  /*38c0*/  MUFU.EX2 R71, R71 ;  /* 0x0000004700477308 */ /* 0x000ea20000000800 */
[----:B---3--:R-:W-:Y:S01]  /*38d0*/  @!P1 FMUL R83, R83, R83 ;  /* 0x0000005353539220 */ /* 0x008fe20000400000 */
[----:B------:R-:W-:Y:S01]  /*38e0*/  FSETP.GEU.AND P1, PT, R0, -126, PT ;  /* 0xc2fc00000000780b */ /* 0x000fe20003f2e000 */
[----:B-1----:R-:W-:Y:S01]  /*38f0*/  FADD R26, R28, R41 ;  /* 0x000000291c1a7221 */ /* 0x002fe20000000000 */
[----:B------:R-:W-:Y:S01]  /*3900*/  FADD R42, R3, R34 ;  /* 0x00000022032a7221 */ /* 0x000fe20000000000 */
[----:B------:R-:W-:Y:S01]  /*3910*/  FADD R77, R30, R69 ;  /* 0x000000451e4d7221 */ /* 0x000fe20000000000 */
[----:B------:R-:W-:Y:S01]  /*3920*/  FADD R3, R11, R14 ;  /* 0x0000000e0b037221 */ /* 0x000fe20000000000 */
[----:B------:R-:W-:Y:S01]  /*3930*/  FADD R73, R26, R65 ;  /* 0x000000411a497221 */ /* 0x000fe20000000000 */
[----:B------:R-:W-:Y:S01]  /*3940*/  FADD R26, R4, R37 ;  /* 0x00000025041a7221 */ /* 0x000fe20000000000 */
[----:B------:R-:W-:Y:S01]  /*3950*/  FADD R65, R10, R53 ;  /* 0x000000350a417221 */ /* 0x000fe20000000000 */
[----:B------:R-:W-:Y:S01]  /*3960*/  @!P4 FMUL R86, R86, 0.5 ;  /* 0x3f0000005656c820 */ /* 0x000fe20000400000 */
[----:B------:R-:W1:Y:S01]  /*3970*/  MUFU.EX2 R79, R79 ;  /* 0x0000004f004f7308 */ /* 0x000e620000000800 */
[----:B------:R-:W-:Y:S01]  /*3980*/  FADD R34, R23, R56 ;  /* 0x0000003817227221 */ /* 0x000fe20000000000 */
[----:B------:R-:W-:Y:S01]  /*3990*/  FADD R46, R26, R65 ;  /* 0x000000411a2e7221 */ /* 0x000fe20000000000 */
[----:B------:R-:W-:Y:S01]  /*39a0*/  FADD R65, R12, R27 ;  /* 0x0000001b0c417221 */ /* 0x000fe20000000000 */
[----:B------:R-:W-:Y:S01]  /*39b0*/  FADD R26, R8, R45 ;  /* 0x0000002d081a7221 */ /* 0x000fe20000000000 */
[----:B------:R-:W-:Y:S01]  /*39c0*/  @!P1 FMUL R0, R0, 0.5 ;  /* 0x3f00000000009820 */ /* 0x000fe20000400000 */
[----:B------:R-:W-:Y:S01]  /*39d0*/  FADD R30, R15, R48 ;  /* 0x000000300f1e7221 */ /* 0x000fe20000000000 */
[----:B------:R-:W-:Y:S01]  /*39e0*/  FADD R69, R29, R60 ;  /* 0x0000003c1d457221 */ /* 0x000fe20000000000 */
[----:B------:R-:W-:Y:S01]  /*39f0*/  FADD R81, R26, R65 ;  /* 0x000000411a517221 */ /* 0x000fe20000000000 */
[----:B------:R-:W3:Y:S01]  /*3a00*/  MUFU.EX2 R78, R78 ;  /* 0x0000004e004e7308 */ /* 0x000ee20000000800 */
[----:B------:R-:W-:Y:S01]  /*3a10*/  FADD R3, R3, R34 ;  /* 0x0000002203037221 */ /* 0x000fe20000000000 */
[----:B------:R-:W-:Y:S01]  /*3a20*/  FADD R30, R30, R69 ;  /* 0x000000451e1e7221 */ /* 0x000fe20000000000 */
[----:B------:R-:W-:Y:S01]  /*3a30*/  FADD R26, R31, R88 ;  /* 0x000000581f1a7221 */ /* 0x000fe20000000000 */
[----:B------:R-:W-:Y:S01]  /*3a40*/  FADD R69, R47, R82 ;  /* 0x000000522f457221 */ /* 0x000fe20000000000 */
[----:B------:R-:W-:Y:S01]  /*3a50*/  FADD R34, R64, R61 ;  /* 0x0000003d40227221 */ /* 0x000fe20000000000 */
[----:B------:R-:W-:Y:S01]  /*3a60*/  FADD R89, R58, R83 ;  /* 0x000000533a597221 */ /* 0x000fe20000000000 */
[----:B--2---:R-:W-:Y:S01]  /*3a70*/  @!P5 FMUL R71, R71, R71 ;  /* 0x000000474747d220 */ /* 0x004fe20000400000 */
[----:B------:R2:W4:Y:S01]  /*3a80*/  MUFU.EX2 R65, R0 ;  /* 0x0000000000417308 */ /* 0x0005220000000800 */
[----:B-1----:R-:W-:Y:S01]  /*3a90*/  @!P3 FMUL R79, R79, R79 ;  /* 0x0000004f4f4fb220 */ /* 0x002fe20000400000 */
[----:B------:R-:W-:Y:S01]  /*3aa0*/  @!P2 FMUL R74, R74, R74 ;  /* 0x0000004a4a4aa220 */ /* 0x000fe20000400000 */
[----:B------:R-:W-:Y:S01]  /*3ab0*/  FADD R91, R26, R69 ;  /* 0x000000451a5b7221 */ /* 0x000fe20000000000 */
[----:B------:R-:W-:Y:S01]  /*3ac0*/  FADD R94, R50, R87 ;  /* 0x00000057325e7221 */ /* 0x000fe20000000000 */
[----:B------:R-:W-:Y:S01]  /*3ad0*/  FADD R92, R34, R85 ;  /* 0x00000055225c7221 */ /* 0x000fe20000000000 */
[----:B------:R-:W-:Y:S01]  /*3ae0*/  FADD R93, R54, R89 ;  /* 0x00000059365d7221 */ /* 0x000fe20000000000 */
[----:B------:R-:W-:Y:S01]  /*3af0*/  FADD R26, R68, R63 ;  /* 0x0000003f441a7221 */ /* 0x000fe20000000000 */
[----:B------:R-:W1:Y:S01]  /*3b00*/  MUFU.EX2 R86, R86 ;  /* 0x0000005600567308 */ /* 0x000e620000000800 */
[----:B---3--:R-:W-:Y:S01]  /*3b10*/  @!P6 FMUL R78, R78, R78 ;  /* 0x0000004e4e4ee220 */ /* 0x008fe20000400000 */
[----:B------:R-:W-:Y:S01]  /*3b20*/  FADD R85, R84, R79 ;  /* 0x0000004f54557221 */ /* 0x000fe20000000000 */
[----:B------:R-:W-:Y:S01]  /*3b30*/  FADD R50, R76, R71 ;  /* 0x000000474c327221 */ /* 0x000fe20000000000 */
[----:B--2---:R-:W-:Y:S01]  /*3b40*/  FADD R0, R35, R66 ;  /* 0x0000004223007221 */ /* 0x004fe20000000000 */
[----:B------:R-:W-:Y:S01]  /*3b50*/  FADD R69, R51, R78 ;  /* 0x0000004e33457221 */ /* 0x000fe20000000000 */
[----:B------:R-:W-:Y:S01]  /*3b60*/  FADD R34, R43, R74 ;  /* 0x0000004a2b227221 */ /* 0x000fe20000000000 */
[----:B------:R-:W-:Y:S01]  /*3b70*/  FADD R26, R26, R85 ;  /* 0x000000551a1a7221 */ /* 0x000fe20000000000 */
[----:B------:R-:W-:Y:S01]  /*3b80*/  FADD R38, R38, R73 ;  /* 0x0000004926267221 */ /* 0x000fe20000000000 */
[----:B----4-:R-:W-:Y:S01]  /*3b90*/  @!P1 FMUL R65, R65, R65 ;  /* 0x0000004141419220 */ /* 0x010fe20000400000 */
[----:B------:R-:W-:Y:S01]  /*3ba0*/  FADD R0, R0, R69 ;  /* 0x0000004500007221 */ /* 0x000fe20000000000 */
[----:B------:R-:W-:Y:S01]  /*3bb0*/  FADD R42, R42, R77 ;  /* 0x0000004d2a2a7221 */ /* 0x000fe20000000000 */
[----:B------:R-:W-:Y:S01]  /*3bc0*/  FADD R81, R46, R81 ;  /* 0x000000512e517221 */ /* 0x000fe20000000000 */
[----:B------:R-:W-:Y:S01]  /*3bd0*/  FADD R89, R62, R65 ;  /* 0x000000413e597221 */ /* 0x000fe20000000000 */
[----:B------:R-:W-:Y:S01]  /*3be0*/  FADD R3, R3, R30 ;  /* 0x0000001e03037221 */ /* 0x000fe20000000000 */
[----:B------:R-:W-:Y:S01]  /*3bf0*/  FADD R91, R91, R94 ;  /* 0x0000005e5b5b7221 */ /* 0x000fe20000000000 */
[----:B------:R-:W-:Y:S01]  /*3c00*/  FADD R92, R92, R93 ;  /* 0x0000005d5c5c7221 */ /* 0x000fe20000000000 */
[----:B-1----:R-:W-:Y:S01]  /*3c10*/  @!P4 FMUL R86, R86, R86 ;  /* 0x000000565656c220 */ /* 0x002fe20000400000 */
[----:B------:R-:W-:Y:S01]  /*3c20*/  FADD R89, R50, R89 ;  /* 0x0000005932597221 */ /* 0x000fe20000000000 */
[----:B------:R-:W-:Y:S01]  /*3c30*/  FADD R38, R38, R81 ;  /* 0x0000005126267221 */ /* 0x000fe20000000000 */
[----:B------:R-:W-:Y:S01]  /*3c40*/  FADD R3, R42, R3 ;  /* 0x000000032a037221 */ /* 0x000fe20000000000 */
[----:B------:R-:W-:Y:S01]  /*3c50*/  FADD R87, R59, R86 ;  /* 0x000000563b577221 */ /* 0x000fe20000000000 */
[----:B------:R-:W-:Y:S01]  /*3c60*/  FADD R89, R26, R89 ;  /* 0x000000591a597221 */ /* 0x000fe20000000000 */
[----:B------:R-:W-:Y:S01]  /*3c70*/  MOV R26, UR43 ;  /* 0x0000002b001a7c02 */ /* 0x000fe20008000f00 */
[----:B------:R-:W-:Y:S01]  /*3c80*/  FADD R3, R38, R3 ;  /* 0x0000000326037221 */ /* 0x000fe20000000000 */
[----:B------:R-:W-:Y:S01]  /*3c90*/  FADD R87, R34, R87 ;  /* 0x0000005722577221 */ /* 0x000fe20000000000 */
[----:B------:R-:W-:Y:S01]  /*3ca0*/  FADD R89, R92, R89 ;  /* 0x000000595c597221 */ /* 0x000fe20000000000 */
[----:B------:R1:W-:Y:S01]  /*3cb0*/  SYNCS.ARRIVE.TRANS64.A1T0 RZ, [R26+UR51], RZ ;  /* 0x000000ff1aff79a7 */ /* 0x0003e20008100033 */
[----:B------:R-:W-:Y:S01]  /*3cc0*/  F2FP.F16.F32.PACK_AB R54, R60, R27 ;  /* 0x0000001b3c36723e */ /* 0x000fe200000000ff */
[----:B------:R-:W-:Y:S01]  /*3cd0*/  FADD R0, R0, R87 ;  /* 0x0000005700007221 */ /* 0x000fe20000000000 */
[----:B------:R-:W-:Y:S01]  /*3ce0*/  USEL UR51, UR37, URZ, UP0 ;  /* 0x0000003f25337287 */ /* 0x000fe20008000000 */
[----:B------:R-:W-:-:S02]  /*3cf0*/  F2FP.F16.F32.PACK_AB R38, R29, R12 ;  /* 0x0000000c1d26723e */ /* 0x000fc400000000ff */
[----:B------:R-:W-:Y:S01]  /*3d00*/  FADD R0, R91, R0 ;  /* 0x000000005b007221 */ /* 0x000fe20000000000 */
[----:B------:R-:W-:Y:S02]  /*3d10*/  F2FP.F16.F32.PACK_AB R40, R40, R33 ;  /* 0x000000212828723e */ /* 0x000fe400000000ff */
[----:B------:R-:W-:Y:S01]  /*3d20*/  F2FP.F16.F32.PACK_AB R46, R48, R45 ;  /* 0x0000002d302e723e */ /* 0x000fe200000000ff */
[----:B------:R-:W-:Y:S01]  /*3d30*/  FADD R0, R0, R89 ;  /* 0x0000005900007221 */ /* 0x000fe20000000000 */
[----:B------:R-:W-:Y:S02]  /*3d40*/  F2FP.F16.F32.PACK_AB R27, R68, R35 ;  /* 0x00000023441b723e */ /* 0x000fe400000000ff */
[----:B------:R-:W-:Y:S02]  /*3d50*/  F2FP.F16.F32.PACK_AB R42, R14, R37 ;  /* 0x000000250e2a723e */ /* 0x000fe400000000ff */
[----:B------:R-:W-:Y:S02]  /*3d60*/  F2FP.F16.F32.PACK_AB R44, R44, R41 ;  /* 0x000000292c2c723e */ /* 0x000fe400000000ff */
[----:B------:R-:W-:-:S02]  /*3d70*/  F2FP.F16.F32.PACK_AB R48, R52, R49 ;  /* 0x000000313430723e */ /* 0x000fc400000000ff */
[----:B------:R-:W-:Y:S02]  /*3d80*/  F2FP.F16.F32.PACK_AB R50, R56, R53 ;  /* 0x000000353832723e */ /* 0x000fe400000000ff */
[----:B------:R-:W-:Y:S02]  /*3d90*/  F2FP.F16.F32.PACK_AB R29, R72, R39 ;  /* 0x00000027481d723e */ /* 0x000fe400000000ff */
[----:B------:R-:W-:Y:S02]  /*3da0*/  F2FP.F16.F32.PACK_AB R31, R76, R43 ;  /* 0x0000002b4c1f723e */ /* 0x000fe400000000ff */
[----:B------:R-:W-:Y:S02]  /*3db0*/  F2FP.F16.F32.PACK_AB R33, R80, R47 ;  /* 0x0000002f5021723e */ /* 0x000fe400000000ff */
[----:B------:R-:W-:Y:S02]  /*3dc0*/  F2FP.F16.F32.PACK_AB R35, R84, R51 ;  /* 0x000000335423723e */ /* 0x000fe400000000ff */
[----:B-1----:R-:W-:-:S02]  /*3dd0*/  F2FP.F16.F32.PACK_AB R26, R11, R4 ;  /* 0x000000040b1a723e */ /* 0x002fc400000000ff */
[----:B------:R-:W-:Y:S02]  /*3de0*/  F2FP.F16.F32.PACK_AB R28, R13, R28 ;  /* 0x0000001c0d1c723e */ /* 0x000fe400000000ff */
[----:B------:R-:W-:Y:S02]  /*3df0*/  F2FP.F16.F32.PACK_AB R30, R15, R8 ;  /* 0x000000080f1e723e */ /* 0x000fe400000000ff */
        /* <DEDUP_REMOVED lines=9> */
[----:B------:R-:W-:-:S02]  /*3e90*/  F2FP.F16.F32.PACK_AB R51, R79, R78 ;  /* 0x0000004e4f33723e */ /* 0x000fc400000000ff */
[----:B------:R-:W-:Y:S01]  /*3ea0*/  F2FP.F16.F32.PACK_AB R53, R83, R90 ;  /* 0x0000005a5335723e */ /* 0x000fe200000000ff */
[----:B------:R-:W-:Y:S06]  /*3eb0*/  @!P0 BRA `(.L_x_21) ;  /* 0x0000000000048947 */ /* 0x000fec0003800000 */
[----:B------:R-:W-:Y:S01]  /*3ec0*/  BPT.TRAP 0x1 ;  /* 0x000000040000795c */ /* 0x000fe20000300000 */
.L_x_21:
[----:B------:R-:W-:Y:S01]  /*3ed0*/  ULEA UR6, UR51, UR45, 0x3 ;  /* 0x0000002d33067291 */ /* 0x000fe2000f8e183f */
[----:B------:R-:W-:Y:S01]  /*3ee0*/  SHF.L.U32 R4, R18, 0x1f, RZ ;  /* 0x0000001f12047819 */ /* 0x000fe200000006ff */
[----:B------:R-:W-:-:S07]  /*3ef0*/  ULOP3.LUT UR43, UR57, 0x4000000, URZ, 0xfc, !UPT ;  /* 0x04000000392b7892 */ /* 0x000fce000f8efc3f */
[----:B------:R-:W1:Y:S02]  /*3f00*/  SYNCS.PHASECHK.TRANS64.TRYWAIT P1, [UR6+0x34400], R4 ;  /* 0x03440004ff0075a7 */ /* 0x000e640008020146 */
[----:B-1----:R-:W-:Y:S05]  /*3f10*/  @!P1 BRA `(.L_x_22) ;  /* 0x0000009c00a89947 */ /* 0x002fea0003800000 */
.L_x_128:
[----:B------:R-:W-:Y:S01]  /*3f20*/  ULEA UR10, UR51, UR43, 0xb ;  /* 0x0000002b330a7291 */ /* 0x000fe2000f8e583f */
[----:B------:R-:W-:Y:S01]  /*3f30*/  WARPGROUP.ARRIVE ;  /* 0x00000000000079c5 */ /* 0x000fe20000000000 */
[----:B------:R-:W-:Y:S01]  /*3f40*/  UMOV UR7, 0x40000040 ;  /* 0x4000004000077882 */ /* 0x000fe20000000000 */
[----:B------:R-:W-:-:S04]  /*3f50*/  F2FP.F16.F32.PACK_AB R55, R65, R86 ;  /* 0x000000564137723e */ /* 0x000fc800000000ff */
[----:B------:R-:W-:Y:S02]  /*3f60*/  UMOV UR6, UR10 ;  /* 0x0000000a00067c82 */ /* 0x000fe40008000000 */
[----:B------:R-:W-:Y:S01]  /*3f70*/  HGMMA.64x128x16.F32 R88, R24, gdesc[UR4].tnspB, RZ, !UPT, gsb0 ;  /* 0x41e0000418587df0 */ /* 0x000fe2000c0008ff */
[----:B------:R-:W-:Y:S01]  /*3f80*/  UIADD3 UR6, UR10, 0x80, URZ ;  /* 0x000000800a067890 */ /* 0x000fe2000fffe03f */
[----:B------:R-:W-:Y:S01]  /*3f90*/  UMOV UR7, 0x40000040 ;  /* 0x4000004000077882 */ /* 0x000fe20000000000 */
[----:B------:R-:W-:Y:S02]  /*3fa0*/  WARPGROUP.DEPBAR.LE gsb0, 0x0 ;  /* 0x00008000000079c5 */ /* 0x000fe40000010000 */
[----:B------:R-:W-:-:S07]  /*3fb0*/  WARPGROUP.ARRIVE ;  /* 0x00000000000079c5 */ /* 0x000fce0000000000 */
[----:B------:R-:W-:Y:S01]  /*3fc0*/  HGMMA.64x128x16.F32 R88, R28, gdesc[UR4].tnspB, R88, gsb0 ;  /* 0x41e000041c587df0 */ /* 0x000fe20008000858 */
        /* <DEDUP_REMOVED lines=29> */
[----:B------:R-:W-:Y:S03]  /*41a0*/  HGMMA.64x128x16.F32 R88, R52, gdesc[UR4].tnspB, R88, gsb0 ;  /* 0x41e0000434587df0 */ /* 0x000fe60008000858 */
[----:B------:R-:W-:Y:S02]  /*41b0*/  WARPGROUP.DEPBAR.LE gsb0, 0x0 ;  /* 0x00008000000079c5 */ /* 0x000fe40000010000 */
[----:B------:R-:W-:Y:S05]  /*41c0*/  @!P0 BRA `(.L_x_23) ;  /* 0x0000000000048947 */ /* 0x000fea0003800000 */
[----:B------:R-:W-:Y:S01]  /*41d0*/  BPT.TRAP 0x1 ;  /* 0x000000040000795c */ /* 0x000fe20000300000 */
.L_x_23:
[----:B------:R-:W-:Y:S02]  /*41e0*/  UISETP.GT.U32.AND UP0, UPT, UR49, 0x1, UPT ;  /* 0x000000013100788c */ /* 0x000fe4000bf04070 */
[----:B------:R-:W-:-:S04]  /*41f0*/  UIADD3 UR56, UR56, 0x34428, URZ ;  /* 0x0003442838387890 */ /* 0x000fc8000fffe03f */
[----:B------:R-:W-:Y:S01]  /*4200*/  PLOP3.LUT P1, PT, PT, PT, UP0, 0x80, 0x0 ;  /* 0x000000000000781c */ /* 0x000fe20003f2f008 */
[----:B------:R-:W-:-:S09]  /*4210*/  UPRMT UR56, URZ, 0x654, UR56 ;  /* 0x000006543f387896 */ /* 0x000fd20008000038 */
[----:B------:R-:W-:Y:S03]  /*4220*/  SYNCS.ARRIVE.TRANS64.RED.A1T0 RZ, [UR56], RZ ;  /* 0x000000ffffff79a7 */ /* 0x000fe60008100438 */
[----:B------:R-:W-:Y:S05]  /*4230*/  @P1 BRA `(.L_x_24) ;  /* 0x0000000000041947 */ /* 0x000fea0003800000 */
[----:B------:R-:W-:Y:S01]  /*4240*/  BPT.TRAP 0x1 ;  /* 0x000000040000795c */ /* 0x000fe20000300000 */
.L_x_24:
[----:B------:R-:W-:Y:S01]  /*4250*/  UIADD3 UR37, UR51, 0x1, URZ ;  /* 0x0000000133257890 */ /* 0x000fe2000fffe03f */
[C---:B------:R-:W-:Y:S01]  /*4260*/  ISETP.GE.AND P2, PT, R7.reuse, 0x101, PT ;  /* 0x000001010700780c */ /* 0x040fe20003f46270 */
[----:B-1----:R-:W-:Y:S01]  /*4270*/  VIADD R4, R7, 0x7f ;  /* 0x0000007f07047836 */ /* 0x002fe20000000000 */
[----:B------:R-:W-:Y:S01]  /*4280*/  IADD3 R8, R22, 0x80, RZ ;  /* 0x0000008016087810 */ /* 0x000fe20007ffe0ff */
[----:B------:R-:W-:-:S03]  /*4290*/  UISETP.NE.AND UP0, UPT, UR37, 0x5, UPT ;  /* 0x000000052500788c */ /* 0x000fc6000bf05270 */
[----:B------:R-:W-:Y:S01]  /*42a0*/  SHF.R.S32.HI R7, RZ, 0x1f, R4 ;  /* 0x0000001fff077819 */ /* 0x000fe20000011404 */
[----:B------:R-:W-:Y:S02]  /*42b0*/  USEL UR6, URZ, 0x1, UP0 ;  /* 0x000000013f067887 */ /* 0x000fe40008000000 */
[----:B------:R-:W-:Y:S01]  /*42c0*/  USEL UR37, UR37, URZ, UP0 ;  /* 0x0000003f25257287 */ /* 0x000fe20008000000 */
[----:B------:R-:W-:Y:S02]  /*42d0*/  LEA.HI R7, R7, R4, RZ, 0x7 ;  /* 0x0000000407077211 */ /* 0x000fe400078f38ff */
[----:B------:R-:W-:Y:S02]  /*42e0*/  MOV R4, R8 ;  /* 0x0000000800047202 */ /* 0x000fe40000000f00 */
[----:B------:R-:W-:Y:S02]  /*42f0*/  LOP3.LUT R18, R18, UR6, RZ, 0x3c, !PT ;  /* 0x0000000612127c12 */ /* 0x000fe4000f8e3cff */
[----:B------:R-:W-:Y:S01]  /*4300*/  LEA.HI.SX32 R7, R7, 0xffffffff, 0x19 ;  /* 0xffffffff07077811 */ /* 0x000fe200078fcaff */
[----:B------:R-:W-:Y:S06]  /*4310*/  @!P2 BRA `(.L_x_25) ;  /* 0x0000002c0014a947 */ /* 0x000fec0003800000 */
[----:B------:R-:W-:Y:S01]  /*4320*/  IMAD.MOV.U32 R4, RZ, RZ, R8 ;  /* 0x000000ffff047224 */ /* 0x000fe200078e0008 */
[----:B------:R-:W-:Y:S01]  /*4330*/  MOV R9, R5 ;  /* 0x0000000500097202 */ /* 0x000fe20000000f00 */
[----:B------:R-:W-:Y:S01]  /*4340*/  ULDC UR56, c[0x0][0x604] ;  /* 0x0001810000387ab9 */ /* 0x000fe20000000800 */
[----:B------:R-:W-:-:S07]  /*4350*/  MOV R11, R6 ;  /* 0x00000006000b7202 */ /* 0x000fce0000000f00 */
.L_x_36:
[----:B------:R-:W-:Y:S05]  /*4360*/  @!P0 BRA `(.L_x_26) ;  /* 0x0000000000048947 */ /* 0x000fea0003800000 */
[----:B------:R-:W-:Y:S01]  /*4370*/  BPT.TRAP 0x1 ;  /* 0x000000040000795c */ /* 0x000fe20000300000 */
.L_x_26:
[----:B------:R-:W-:Y:S01]  /*4380*/  ULEA UR6, UR37, UR45, 0x3 ;  /* 0x0000002d25067291 */ /* 0x000fe2000f8e183f */
[----:B------:R-:W-:-:S08]  /*4390*/  SHF.L.U32 R5, R18, 0x1f, RZ ;  /* 0x0000001f12057819 */ /* 0x000fd000000006ff */
[----:B------:R-:W1:Y:S02]  /*43a0*/  SYNCS.PHASECHK.TRANS64.TRYWAIT P2, [UR6+0x34400], R5 ;  /* 0x03440005ff0075a7 */ /* 0x000e640008040146 */
[----:B-1----:R-:W-:Y:S05]  /*43b0*/  @!P2 BRA `(.L_x_27) ;  /* 0x000000980098a947 */ /* 0x002fea0003800000 */
.L_x_129:
[----:B------:R-:W-:Y:S01]  /*43c0*/  ULEA UR34, UR37, UR41, 0xb ;  /* 0x0000002925227291 */ /* 0x000fe2000f8e583f */
[----:B------:R-:W-:Y:S01]  /*43d0*/  WARPGROUP.ARRIVE ;  /* 0x00000000000079c5 */ /* 0x000fe20000000000 */
[----:B------:R-:W-:Y:S01]  /*43e0*/  UMOV UR35, 0x40000040 ;  /* 0x4000004000237882 */ /* 0x000fe20000000000 */
[----:B------:R-:W-:Y:S01]  /*43f0*/  UMOV UR7, 0x40000040 ;  /* 0x4000004000077882 */ /* 0x000fe20000000000 */
[----:B------:R-:W-:Y:S02]  /*4400*/  UIADD3 UR6, UR34, 0x2, URZ ;  /* 0x0000000222067890 */ /* 0x000fe4000fffe03f */
[----:B------:R-:W-:Y:S01]  /*4410*/  UIADD3 UR10, UR34, 0x4, URZ ;  /* 0x00000004220a7890 */ /* 0x000fe2000fffe03f */
[----:B------:R-:W-:Y:S02]  /*4420*/  UMOV UR11, 0x40000040 ;  /* 0x40000040000b7882 */ /* 0x000fe40000000000 */
[----:B------:R-:W-:Y:S01]  /*4430*/  HGMMA.64x128x16.F32 R24, gdesc[UR32], RZ, !UPT, gsb0 ;  /* 0x01e00000201879f0 */ /* 0x000fe2000c0008ff */
[----:B------:R-:W-:Y:S01]  /*4440*/  UIADD3 UR14, UR34, 0x6, URZ ;  /* 0x00000006220e7890 */ /* 0x000fe2000fffe03f */
[----:B------:R-:W-:Y:S01]  /*4450*/  UMOV UR15, 0x40000040 ;  /* 0x40000040000f7882 */ /* 0x000fe20000000000 */
        /* <DEDUP_REMOVED lines=8> */
[----:B------:R-:W-:-:S02]  /*44e0*/  WARPGROUP.DEPBAR.LE gsb0, 0x0 ;  /* 0x00008000000079c5 */ /* 0x000fc40000010000 */
[----:B------:R-:W-:-:S06]  /*44f0*/  WARPGROUP.ARRIVE ;  /* 0x00000000000079c5 */ /* 0x000fcc0000000000 */
[----:B------:R-:W-:Y:S03]  /*4500*/  HGMMA.64x128x16.F32 R24, gdesc[UR4], R24, gsb0 ;  /* 0x01e00000041879f0 */ /* 0x000fe60008000818 */
[----:B------:R-:W-:Y:S02]  /*4510*/  WARPGROUP.DEPBAR.LE gsb0, 0x0 ;  /* 0x00008000000079c5 */ /* 0x000fe40000010000 */
[----:B------:R-:W-:-:S07]  /*4520*/  WARPGROUP.ARRIVE ;  /* 0x00000000000079c5 */ /* 0x000fce0000000000 */
[----:B------:R-:W-:Y:S01]  /*4530*/  HGMMA.64x128x16.F32 R24, gdesc[UR8], R24, gsb0 ;  /* 0x01e00000081879f0 */ /* 0x000fe20008000818 */
[----:B------:R-:W-:-:S04]  /*4540*/  UIADD3 UR10, UR37, 0x1, URZ ;  /* 0x00000001250a7890 */ /* 0x000fc8000fffe03f */
[----:B------:R-:W-:-:S04]  /*4550*/  UISETP.NE.AND UP0, UPT, UR10, 0x5, UPT ;  /* 0x000000050a00788c */ /* 0x000fc8000bf05270 */
[----:B------:R-:W-:Y:S02]  /*4560*/  USEL UR6, URZ, 0x1, UP0 ;  /* 0x000000013f067887 */ /* 0x000fe40008000000 */
[----:B------:R-:W-:-:S04]  /*4570*/  USEL UR10, UR10, URZ, UP0 ;  /* 0x0000003f0a0a7287 */ /* 0x000fc80008000000 */
[----:B------:R-:W-:Y:S01]  /*4580*/  LOP3.LUT R18, R18, UR6, RZ, 0x3c, !PT ;  /* 0x0000000612127c12 */ /* 0x000fe2000f8e3cff */
[----:B------:R-:W-:Y:S02]  /*4590*/  WARPGROUP.DEPBAR.LE gsb0, 0x0 ;  /* 0x00008000000079c5 */ /* 0x000fe40000010000 */
[----:B------:R-:W-:-:S06]  /*45a0*/  WARPGROUP.ARRIVE ;  /* 0x00000000000079c5 */ /* 0x000fcc0000000000 */
        /* <DEDUP_REMOVED lines=14> */
[----:B------:R-:W-:Y:S05]  /*4690*/  @!P0 BRA `(.L_x_28) ;  /* 0x0000000000048947 */ /* 0x000fea0003800000 */
[----:B------:R-:W-:Y:S01]  /*46a0*/  BPT.TRAP 0x1 ;  /* 0x000000040000795c */ /* 0x000fe20000300000 */
.L_x_28:
[----:B-1----:R-:W-:Y:S01]  /*46b0*/  FMNMX R6, R24, R9, !PT ;  /* 0x0000000918067209 */ /* 0x002fe20007800000 */
[----:B------:R-:W-:Y:S01]  /*46c0*/  ULEA UR6, UR10, UR45, 0x3 ;  /* 0x0000002d0a067291 */ /* 0x000fe2000f8e183f */
[----:B------:R-:W-:Y:S02]  /*46d0*/  FMNMX R10, R26, R11, !PT ;  /* 0x0000000b1a0a7209 */ /* 0x000fe40007800000 */
[----:B------:R-:W-:Y:S02]  /*46e0*/  FMNMX R5, R25, R6, !PT ;  /* 0x0000000619057209 */ /* 0x000fe40007800000 */
[----:B------:R-:W-:Y:S02]  /*46f0*/  FMNMX R13, R27, R10, !PT ;  /* 0x0000000a1b0d7209 */ /* 0x000fe40007800000 */
[----:B------:R-:W-:Y:S02]  /*4700*/  FMNMX R6, R28, R5, !PT ;  /* 0x000000051c067209 */ /* 0x000fe40007800000 */
[----:B------:R-:W-:-:S02]  /*4710*/  FMNMX R10, R30, R13, !PT ;  /* 0x0000000d1e0a7209 */ /* 0x000fc40007800000 */
[----:B------:R-:W-:Y:S02]  /*4720*/  FMNMX R5, R29, R6, !PT ;  /* 0x000000061d057209 */ /* 0x000fe40007800000 */
[----:B------:R-:W-:Y:S02]  /*4730*/  FMNMX R15, R31, R10, !PT ;  /* 0x0000000a1f0f7209 */ /* 0x000fe40007800000 */
[----:B------:R-:W-:-:S04]  /*4740*/  FMNMX R6, R32, R5, !PT ;  /* 0x0000000520067209 */ /* 0x000fc80007800000 */
        /* <DEDUP_REMOVED lines=26> */
[----:B------:R-:W-:-:S05]  /*48f0*/  FMNMX R6, R85, R6, !PT ;  /* 0x0000000655067209 */ /* 0x000fca0007800000 */
[----:B------:R-:W1:Y:S02]  /*4900*/  SHFL.BFLY PT, R5, R6, 0x1, 0x1f ;  /* 0x0c201f0006057f89 */ /* 0x000e6400000e0000 */
[----:B-1----:R-:W-:Y:S02]  /*4910*/  FMNMX R8, R6, R5, !PT ;  /* 0x0000000506087209 */ /* 0x002fe40007800000 */
[----:B------:R-:W-:-:S03]  /*4920*/  FMNMX R6, R34, R15, !PT ;  /* 0x0000000f22067209 */ /* 0x000fc60007800000 */
[----:B------:R-:W1:Y:S01]  /*4930*/  SHFL.BFLY PT, R5, R8, 0x2, 0x1f ;  /* 0x0c401f0008057f89 */ /* 0x000e6200000e0000 */
[----:B------:R-:W-:-:S04]  /*4940*/  FMNMX R21, R35, R6, !PT ;  /* 0x0000000623157209 */ /* 0x000fc80007800000 */
[----:B------:R-:W-:-:S04]  /*4950*/  FMNMX R6, R38, R21, !PT ;  /* 0x0000001526067209 */ /* 0x000fc80007800000 */
[----:B------:R-:W-:-:S04]  /*4960*/  FMNMX R21, R39, R6, !PT ;  /* 0x0000000627157209 */ /* 0x000fc80007800000 */
[----:B------:R-:W-:-:S04]  /*4970*/  FMNMX R6, R42, R21, !PT ;  /* 0x000000152a067209 */ /* 0x000fc80007800000 */
[----:B------:R-:W-:-:S04]  /*4980*/  FMNMX R23, R43, R6, !PT ;  /* 0x000000062b177209 */ /* 0x000fc80007800000 */
[----:B------:R-:W-:Y:S02]  /*4990*/  FMNMX R6, R46, R23, !PT ;  /* 0x000000172e067209 */ /* 0x000fe40007800000 */
[----:B-1----:R-:W-:-:S04]  /*49a0*/  FMNMX R5, R8, R5, !PT ;  /* 0x0000000508057209 */ /* 0x002fc80007800000 */
[----:B------:R-:W-:-:S04]  /*49b0*/  FSETP.NEU.AND P2, PT, R5, -INF , PT ;  /* 0xff8000000500780b */ /* 0x000fc80003f4d000 */
[----:B------:R-:W-:-:S05]  /*49c0*/  FSEL R152, R5, RZ, P2 ;  /* 0x000000ff05987208 */ /* 0x000fca0001000000 */
[C---:B------:R-:W-:Y:S01]  /*49d0*/  FMUL R153, R152.reuse, UR56 ;  /* 0x0000003898997c20 */ /* 0x040fe20008400000 */
[----:B------:R-:W-:-:S03]  /*49e0*/  FADD R152, -R152, R9 ;  /* 0x0000000998987221 */ /* 0x000fc60000000100 */
[--C-:B------:R-:W-:Y:S01]  /*49f0*/  FFMA R24, R24, UR56, -R153.reuse ;  /* 0x0000003818187c23 */ /* 0x100fe20008000899 */
[--C-:B------:R-:W-:Y:S01]  /*4a00*/  FFMA R13, R25, UR56, -R153.reuse ;  /* 0x00000038190d7c23 */ /* 0x100fe20008000899 */
[--C-:B------:R-:W-:Y:S01]  /*4a10*/  FFMA R8, R28, UR56, -R153.reuse ;  /* 0x000000381c087c23 */ /* 0x100fe20008000899 */
[--C-:B------:R-:W-:Y:S01]  /*4a20*/  FFMA R21, R33, UR56, -R153.reuse ;  /* 0x0000003821157c23 */ /* 0x100fe20008000899 */
[--C-:B------:R-:W-:Y:S01]  /*4a30*/  FFMA R15, R29, UR56, -R153.reuse ;  /* 0x000000381d0f7c23 */ /* 0x100fe20008000899 */
[----:B------:R-:W-:Y:S01]  /*4a40*/  FSETP.GEU.AND P6, PT, R24, -126, PT ;  /* 0xc2fc00001800780b */ /* 0x000fe20003fce000 */
        /* <DEDUP_REMOVED lines=9> */
[--C-:B------:R-:W-:Y:S01]  /*4ae0*/  FFMA R33, R41, UR56, -R153.reuse ;  /* 0x0000003829217c23 */ /* 0x100fe20008000899 */
[--C-:B------:R-:W-:Y:S01]  /*4af0*/  FFMA R37, R45, UR56, -R153.reuse ;  /* 0x000000382d257c23 */ /* 0x100fe20008000899 */
[----:B------:R-:W-:Y:S01]  /*4b00*/  FMNMX R25, R47, R6, !PT ;  /* 0x000000062f197209 */ /* 0x000fe20007800000 */
[----:B------:R-:W-:Y:S01]  /*4b10*/  @!P6 FMUL R24, R24, 0.5 ;  /* 0x3f0000001818e820 */ /* 0x000fe20000400000 */
[--C-:B------:R-:W-:Y:S01]  /*4b20*/  FFMA R36, R48, UR56, -R153.reuse ;  /* 0x0000003830247c23 */ /* 0x100fe20008000899 */
[----:B------:R-:W-:Y:S01]  /*4b30*/  @!P3 FMUL R13, R13, 0.5 ;  /* 0x3f0000000d0db820 */ /* 0x000fe20000400000 */
[----:B------:R-:W-:Y:S01]  /*4b40*/  FMNMX R6, R50, R25, !PT ;  /* 0x0000001932067209 */ /* 0x000fe20007800000 */
[----:B------:R-:W-:Y:S01]  /*4b50*/  @!P4 FMUL R8, R8, 0.5 ;  /* 0x3f0000000808c820 */ /* 0x000fe20000400000 */
[--C-:B------:R-:W-:Y:S01]  /*4b60*/  FFMA R45, R53, UR56, -R153.reuse ;  /* 0x00000038352d7c23 */ /* 0x100fe20008000899 */
[----:B------:R-:W1:Y:S01]  /*4b70*/  MUFU.EX2 R24, R24 ;  /* 0x0000001800187308 */ /* 0x000e620000000800 */
[----:B------:R-:W-:Y:S01]  /*4b80*/  @!P5 FMUL R15, R15, 0.5 ;  /* 0x3f0000000f0fd820 */ /* 0x000fe20000400000 */
[----:B------:R-:W-:Y:S01]  /*4b90*/  @!P2 FMUL R28, R28, 0.5 ;  /* 0x3f0000001c1ca820 */ /* 0x000fe20000400000 */
[----:B------:R-:W-:Y:S01]  /*4ba0*/  FMNMX R25, R51, R6, !PT ;  /* 0x0000000633197209 */ /* 0x000fe20007800000 */
[--C-:B------:R-:W-:Y:S01]  /*4bb0*/  FFMA R41, R49, UR56, -R153.reuse ;  /* 0x0000003831297c23 */ /* 0x100fe20008000899 */
[--C-:B------:R-:W-:Y:S01]  /*4bc0*/  FFMA R14, R52, UR56, -R153.reuse ;  /* 0x00000038340e7c23 */ /* 0x100fe20008000899 */
[--C-:B------:R-:W-:Y:S01]  /*4bd0*/  FFMA R49, R56, UR56, -R153.reuse ;  /* 0x0000003838317c23 */ /* 0x100fe20008000899 */
[----:B------:R-:W-:Y:S01]  /*4be0*/  FMNMX R6, R54, R25, !PT ;  /* 0x0000001936067209 */ /* 0x000fe20007800000 */
[----:B------:R-:W2:Y:S01]  /*4bf0*/  MUFU.EX2 R13, R13 ;  /* 0x0000000d000d7308 */ /* 0x000ea20000000800 */
[--C-:B------:R-:W-:Y:S01]  /*4c00*/  FFMA R40, R57, UR56, -R153.reuse ;  /* 0x0000003839287c23 */ /* 0x100fe20008000899 */
[--C-:B------:R-:W-:Y:S01]  /*4c10*/  FFMA R57, R64, UR56, -R153.reuse ;  /* 0x0000003840397c23 */ /* 0x100fe20008000899 */
[----:B------:R-:W-:Y:S01]  /*4c20*/  FMNMX R25, R55, R6, !PT ;  /* 0x0000000637197209 */ /* 0x000fe20007800000 */
[--C-:B------:R-:W-:Y:S01]  /*4c30*/  FFMA R53, R60, UR56, -R153.reuse ;  /* 0x000000383c357c23 */ /* 0x100fe20008000899 */
[--C-:B------:R-:W-:Y:S01]  /*4c40*/  FFMA R20, R61, UR56, -R153.reuse ;  /* 0x000000383d147c23 */ /* 0x100fe20008000899 */
[--C-:B------:R-:W-:Y:S01]  /*4c50*/  FFMA R44, R65, UR56, -R153.reuse ;  /* 0x00000038412c7c23 */ /* 0x100fe20008000899 */
        /* <DEDUP_REMOVED lines=10> */
[----:B--2---:R-:W-:Y:S01]  /*4d00*/  @!P3 FMUL R13, R13, R13 ;  /* 0x0000000d0d0db220 */ /* 0x004fe20000400000 */
[----:B------:R-:W-:Y:S01]  /*4d10*/  FSETP.GEU.AND P3, PT, R10, -126, PT ;  /* 0xc2fc00000a00780b */ /* 0x000fe20003f6e000 */
[--C-:B------:R-:W-:Y:S01]  /*4d20*/  FFMA R69, R76, UR56, -R153.reuse ;  /* 0x000000384c457c23 */ /* 0x100fe20008000899 */
[----:B------:R-:W-:Y:S01]  /*4d30*/  FMNMX R6, R62, R25, !PT ;  /* 0x000000193e067209 */ /* 0x000fe20007800000 */
[--C-:B------:R-:W-:Y:S01]  /*4d40*/  FFMA R56, R77, UR56, -R153.reuse ;  /* 0x000000384d387c23 */ /* 0x100fe20008000899 */
        /* <DEDUP_REMOVED lines=8> */
[----:B------:R-:W-:Y:S01]  /*4dd0*/  FFMA R77, R84, UR56, -R153 ;  /* 0x00000038544d7c23 */ /* 0x000fe20008000899 */
[----:B------:R-:W-:Y:S01]  /*4de0*/  @!P3 FMUL R10, R10, 0.5 ;  /* 0x3f0000000a0ab820 */ /* 0x000fe20000400000 */
[----:B------:R-:W3:Y:S01]  /*4df0*/  MUFU.EX2 R21, R21 ;  /* 0x0000001500157308 */ /* 0x000ee20000000800 */
[----:B-1----:R-:W-:Y:S01]  /*4e00*/  @!P5 FMUL R15, R15, R15 ;  /* 0x0000000f0f0fd220 */ /* 0x002fe20000400000 */
[----:B------:R-:W-:Y:S01]  /*4e10*/  FSETP.GEU.AND P5, PT, R32, -126, PT ;  /* 0xc2fc00002000780b */ /* 0x000fe20003fae000 */
[----:B------:R-:W-:Y:S01]  /*4e20*/  FMUL R152, R152, UR56 ;  /* 0x0000003898987c20 */ /* 0x000fe20008400000 */
[----:B------:R-:W-:-:S03]  /*4e30*/  FMNMX R6, R66, R25, !PT ;  /* 0x0000001942067209 */ /* 0x000fc60007800000 */
[----:B------:R-:W-:Y:S01]  /*4e40*/  @!P4 FMUL R23, R23, 0.5 ;  /* 0x3f0000001717c820 */ /* 0x000fe20000400000 */
[----:B------:R-:W1:Y:S01]  /*4e50*/  MUFU.EX2 R10, R10 ;  /* 0x0000000a000a7308 */ /* 0x000e620000000800 */
[----:B--2---:R-:W-:Y:S01]  /*4e60*/  @!P2 FMUL R28, R28, R28 ;  /* 0x0000001c1c1ca220 */ /* 0x004fe20000400000 */
[----:B------:R-:W-:Y:S02]  /*4e70*/  FSETP.GEU.AND P2, PT, R33, -126, PT ;  /* 0xc2fc00002100780b */ /* 0x000fe40003f4e000 */
[----:B------:R-:W-:-:S03]  /*4e80*/  FMNMX R25, R67, R6, !PT ;  /* 0x0000000643197209 */ /* 0x000fc60007800000 */
[----:B------:R-:W-:Y:S01]  /*4e90*/  @!P5 FMUL R32, R32, 0.5 ;  /* 0x3f0000002020d820 */ /* 0x000fe20000400000 */
[----:B------:R-:W2:Y:S01]  /*4ea0*/  MUFU.EX2 R23, R23 ;  /* 0x0000001700177308 */ /* 0x000ea20000000800 */
[----:B---3--:R-:W-:Y:S01]  /*4eb0*/  @!P6 FMUL R21, R21, R21 ;  /* 0x000000151515e220 */ /* 0x008fe20000400000 */
[----:B------:R-:W-:Y:S02]  /*4ec0*/  FSETP.GEU.AND P6, PT, R12, -126, PT ;  /* 0xc2fc00000c00780b */ /* 0x000fe40003fce000 */
[----:B------:R-:W-:-:S03]  /*4ed0*/  FMNMX R6, R70, R25, !PT ;  /* 0x0000001946067209 */ /* 0x000fc60007800000 */
[----:B------:R-:W-:Y:S01]  /*4ee0*/  @!P2 FMUL R33, R33, 0.5 ;  /* 0x3f0000002121a820 */ /* 0x000fe20000400000 */
[----:B------:R-:W3:Y:S01]  /*4ef0*/  MUFU.EX2 R32, R32 ;  /* 0x0000002000207308 */ /* 0x000ee20000000800 */
[----:B-1----:R-:W-:Y:S01]  /*4f00*/  @!P3 FMUL R10, R10, R10 ;  /* 0x0000000a0a0ab220 */ /* 0x002fe20000400000 */
[----:B------:R-:W-:Y:S02]  /*4f10*/  FSETP.GEU.AND P3, PT, R37, -126, PT ;  /* 0xc2fc00002500780b */ /* 0x000fe40003f6e000 */
        /* <DEDUP_REMOVED lines=44> */
[----:B------:R-:W-:Y:S01]  /*51e0*/  FSETP.GEU.AND P6, PT, R57, -126, PT ;  /* 0xc2fc00003900780b */ /* 0x000fe20003fce000 */
[----:B------:R-:W1:Y:S04]  /*51f0*/  SHFL.BFLY PT, R25, R6, 0x1, 0x1f ;  /* 0x0c201f0006197f89 */ /* 0x000e6800000e0000 */
[----:B------:R-:W-:Y:S01]  /*5200*/  @!P2 FMUL R20, R20, 0.5 ;  /* 0x3f0000001414a820 */ /* 0x000fe20000400000 */
[----:B------:R-:W4:Y:S01]  /*5210*/  MUFU.EX2 R53, R53 ;  /* 0x0000003500357308 */ /* 0x000f220000000800 */
[----:B--2---:R-:W-:Y:S01]  /*5220*/  @!P3 FMUL R49, R49, R49 ;  /* 0x000000313131b220 */ /* 0x004fe20000400000 */
[----:B------:R-:W-:-:S03]  /*5230*/  FSETP.GEU.AND P3, PT, R44, -126, PT ;  /* 0xc2fc00002c00780b */ /* 0x000fc60003f6e000 */
[----:B------:R-:W-:Y:S01]  /*5240*/  FADD R9, R24, R49 ;  /* 0x0000003118097221 */ /* 0x000fe20000000000 */
[----:B------:R-:W-:Y:S01]  /*5250*/  F2FP.F16.F32.PACK_AB R24, R13, R24 ;  /* 0x000000180d18723e */ /* 0x000fe200000000ff */
[----:B------:R-:W-:Y:S01]  /*5260*/  @!P6 FMUL R57, R57, 0.5 ;  /* 0x3f0000003939e820 */ /* 0x000fe20000400000 */
[----:B------:R-:W2:Y:S01]  /*5270*/  MUFU.EX2 R20, R20 ;  /* 0x0000001400147308 */ /* 0x000ea20000000800 */
[----:B---3--:R-:W-:Y:S01]  /*5280*/  @!P4 FMUL R40, R40, R40 ;  /* 0x000000282828c220 */ /* 0x008fe20000400000 */
[----:B------:R-:W-:-:S05]  /*5290*/  FSETP.GEU.AND P4, PT, R61, -126, PT ;  /* 0xc2fc00003d00780b */ /* 0x000fca0003f8e000 */
        /* <DEDUP_REMOVED lines=30> */
[----:B------:R-:W-:-:S04]  /*5480*/  FSETP.NEU.AND P2, PT, R6, -INF , PT ;  /* 0xff8000000600780b */ /* 0x000fc80003f4d000 */
[----:B------:R-:W-:Y:S01]  /*5490*/  FSEL R76, R6, RZ, P2 ;  /* 0x000000ff064c7208 */ /* 0x000fe20001000000 */
[----:B------:R-:W-:Y:S01]  /*54a0*/  @!P5 FMUL R73, R73, 0.5 ;  /* 0x3f0000004949d820 */ /* 0x000fe20000400000 */
[----:B------:R-:W1:Y:S01]  /*54b0*/  MUFU.EX2 R56, R56 ;  /* 0x0000003800387308 */ /* 0x000e620000000800 */
[----:B--2---:R-:W-:Y:S01]  /*54c0*/  @!P6 FMUL R52, R52, R52 ;  /* 0x000000343434e220 */ /* 0x004fe20000400000 */
[----:B------:R-:W-:Y:S01]  /*54d0*/  FSETP.GEU.AND P6, PT, R60, -126, PT ;  /* 0xc2fc00003c00780b */ /* 0x000fe20003fce000 */
[C---:B------:R-:W-:Y:S01]  /*54e0*/  FMUL R80, R76.reuse, UR56 ;  /* 0x000000384c507c20 */ /* 0x040fe20008400000 */
[----:B------:R-:W-:Y:S01]  /*54f0*/  FSETP.GEU.AND P2, PT, R77, -126, PT ;  /* 0xc2fc00004d00780b */ /* 0x000fe20003f4e000 */
[----:B------:R-:W-:Y:S01]  /*5500*/  FADD R85, -R76, R11 ;  /* 0x0000000b4c557221 */ /* 0x000fe20000000100 */
[----:B------:R-:W-:Y:S01]  /*5510*/  FADD R11, R28, R57 ;  /* 0x000000391c0b7221 */ /* 0x000fe20000000000 */
[--C-:B------:R-:W-:Y:S01]  /*5520*/  FFMA R25, R26, UR56, -R80.reuse ;  /* 0x000000381a197c23 */ /* 0x100fe20008000850 */
[----:B------:R-:W2:Y:S01]  /*5530*/  MUFU.EX2 R73, R73 ;  /* 0x0000004900497308 */ /* 0x000ea20000000800 */
[----:B---3--:R-:W-:Y:S01]  /*5540*/  @!P3 FMUL R69, R69, R69 ;  /* 0x000000454545b220 */ /* 0x008fe20000400000 */
[----:B------:R-:W-:Y:S01]  /*5550*/  FSETP.GEU.AND P3, PT, R64, -126, PT ;  /* 0xc2fc00004000780b */ /* 0x000fe20003f6e000 */
[--C-:B------:R-:W-:Y:S01]  /*5560*/  FFMA R26, R27, UR56, -R80.reuse ;  /* 0x000000381b1a7c23 */ /* 0x100fe20008000850 */
[--C-:B------:R-:W-:Y:S01]  /*5570*/  FFMA R27, R30, UR56, -R80.reuse ;  /* 0x000000381e1b7c23 */ /* 0x100fe20008000850 */
[--C-:B------:R-:W-:Y:S01]  /*5580*/  FFMA R29, R34, UR56, -R80.reuse ;  /* 0x00000038221d7c23 */ /* 0x100fe20008000850 */
[--C-:B------:R-:W-:Y:S01]  /*5590*/  FFMA R31, R31, UR56, -R80.reuse ;  /* 0x000000381f1f7c23 */ /* 0x100fe20008000850 */
[----:B------:R-:W-:Y:S01]  /*55a0*/  @!P6 FMUL R60, R60, 0.5 ;  /* 0x3f0000003c3ce820 */ /* 0x000fe20000400000 */
[--C-:B------:R-:W-:Y:S01]  /*55b0*/  FFMA R35, R35, UR56, -R80.reuse ;  /* 0x0000003823237c23 */ /* 0x100fe20008000850 */
[----:B-1----:R-:W-:Y:S01]  /*55c0*/  @!P4 FMUL R56, R56, R56 ;  /* 0x000000383838c220 */ /* 0x002fe20000400000 */
[----:B------:R-:W-:Y:S01]  /*55d0*/  FSETP.GEU.AND P4, PT, R25, -126, PT ;  /* 0xc2fc00001900780b */ /* 0x000fe20003f8e000 */
[----:B------:R-:W-:Y:S01]  /*55e0*/  @!P2 FMUL R77, R77, 0.5 ;  /* 0x3f0000004d4da820 */ /* 0x000fe20000400000 */
[--C-:B------:R-:W-:Y:S01]  /*55f0*/  FFMA R39, R39, UR56, -R80.reuse ;  /* 0x0000003827277c23 */ /* 0x100fe20008000850 */
[----:B------:R-:W1:Y:S01]  /*5600*/  MUFU.EX2 R60, R60 ;  /* 0x0000003c003c7308 */ /* 0x000e620000000800 */
[--C-:B------:R-:W-:Y:S01]  /*5610*/  FFMA R43, R43, UR56, -R80.reuse ;  /* 0x000000382b2b7c23 */ /* 0x100fe20008000850 */
[----:B------:R-:W-:Y:S01]  /*5620*/  @!P3 FMUL R64, R64, 0.5 ;  /* 0x3f0000004040b820 */ /* 0x000fe20000400000 */
[--C-:B------:R-:W-:Y:S01]  /*5630*/  FFMA R68, R42, UR56, -R80.reuse ;  /* 0x000000382a447c23 */ /* 0x100fe20008000850 */
[----:B--2---:R-:W-:Y:S01]  /*5640*/  @!P5 FMUL R73, R73, R73 ;  /* 0x000000494949d220 */ /* 0x004fe20000400000 */
[----:B------:R-:W-:Y:S01]  /*5650*/  FSETP.GEU.AND P5, PT, R26, -126, PT ;  /* 0xc2fc00001a00780b */ /* 0x000fe20003fae000 */
[--C-:B------:R-:W-:Y:S01]  /*5660*/  FFMA R72, R46, UR56, -R80.reuse ;  /* 0x000000382e487c23 */ /* 0x100fe20008000850 */
[--C-:B------:R-:W-:Y:S01]  /*5670*/  FFMA R47, R47, UR56, -R80.reuse ;  /* 0x000000382f2f7c23 */ /* 0x100fe20008000850 */
[----:B------:R-:W2:Y:S01]  /*5680*/  MUFU.EX2 R64, R64 ;  /* 0x0000004000407308 */ /* 0x000ea20000000800 */
[--C-:B------:R-:W-:Y:S01]  /*5690*/  FFMA R51, R51, UR56, -R80.reuse ;  /* 0x0000003833337c23 */ /* 0x100fe20008000850 */
[----:B------:R-:W-:Y:S01]  /*56a0*/  @!P4 FMUL R25, R25, 0.5 ;  /* 0x3f0000001919c820 */ /* 0x000fe20000400000 */
        /* <DEDUP_REMOVED lines=9> */
[--C-:B------:R-:W-:Y:S01]  /*5740*/  FFMA R75, R75, UR56, -R80.reuse ;  /* 0x000000384b4b7c23 */ /* 0x100fe20008000850 */
[--C-:B------:R-:W-:Y:S01]  /*5750*/  FFMA R84, R82, UR56, -R80.reuse ;  /* 0x0000003852547c23 */ /* 0x100fe20008000850 */
[--C-:B------:R-:W-:Y:S01]  /*5760*/  FFMA R83, R83, UR56, -R80.reuse ;  /* 0x0000003853537c23 */ /* 0x100fe20008000850 */
[--C-:B------:R-:W-:Y:S01]  /*5770*/  FFMA R71, R71, UR56, -R80.reuse ;  /* 0x0000003847477c23 */ /* 0x100fe20008000850 */
[----:B------:R-:W1:Y:S01]  /*5780*/  MUFU.EX2 R25, R25 ;  /* 0x0000001900197308 */ /* 0x000e620000000800 */
[----:B--2---:R-:W-:Y:S01]  /*5790*/  @!P3 FMUL R64, R64, R64 ;  /* 0x000000404040b220 */ /* 0x004fe20000400000 */
[----:B------:R-:W-:Y:S01]  /*57a0*/  FSETP.GEU.AND P3, PT, R29, -126, PT ;  /* 0xc2fc00001d00780b */ /* 0x000fe20003f6e000 */
[--C-:B------:R-:W-:Y:S01]  /*57b0*/  FFMA R81, R79, UR56, -R80.reuse ;  /* 0x000000384f517c23 */ /* 0x100fe20008000850 */
[--C-:B------:R-:W-:Y:S01]  /*57c0*/  FFMA R86, R86, UR56, -R80.reuse ;  /* 0x0000003856567c23 */ /* 0x100fe20008000850 */
[----:B------:R-:W-:Y:S01]  /*57d0*/  FFMA R87, R87, UR56, -R80 ;  /* 0x0000003857577c23 */ /* 0x000fe20008000850 */
[----:B------:R-:W-:Y:S01]  /*57e0*/  FMUL R85, R85, UR56 ;  /* 0x0000003855557c20 */ /* 0x000fe20008400000 */
[----:B------:R-:W-:Y:S01]  /*57f0*/  @!P6 FMUL R27, R27, 0.5 ;  /* 0x3f0000001b1be820 */ /* 0x000fe20000400000 */
[----:B------:R2:W4:Y:S01]  /*5800*/  MUFU.EX2 R30, R26 ;  /* 0x0000001a001e7308 */ /* 0x0005220000000800 */
[----:B---3--:R-:W-:Y:S01]  /*5810*/  @!P2 FMUL R77, R77, R77 ;  /* 0x0000004d4d4da220 */ /* 0x008fe20000400000 */
[----:B------:R-:W-:-:S02]  /*5820*/  FSETP.GEU.AND P2, PT, R31, -126, PT ;  /* 0xc2fc00001f00780b */ /* 0x000fc40003f4e000 */
[----:B------:R-:W-:-:S03]  /*5830*/  F2FP.F16.F32.PACK_AB R28, R21, R28 ;  /* 0x0000001c151c723e */ /* 0x000fc600000000ff */
[----:B------:R-:W-:Y:S01]  /*5840*/  @!P3 FMUL R29, R29, 0.5 ;  /* 0x3f0000001d1db820 */ /* 0x000fe20000400000 */
[----:B------:R-:W3:Y:S01]  /*5850*/  MUFU.EX2 R27, R27 ;  /* 0x0000001b001b7308 */ /* 0x000ee20000000800 */
[----:B--2---:R-:W-:Y:S01]  /*5860*/  FFMA R26, R38, UR56, -R80 ;  /* 0x00000038261a7c23 */ /* 0x004fe20008000850 */
[----:B-1----:R-:W-:Y:S01]  /*5870*/  @!P4 FMUL R25, R25, R25 ;  /* 0x000000191919c220 */ /* 0x002fe20000400000 */
[----:B------:R-:W-:-:S04]  /*5880*/  FSETP.GEU.AND P4, PT, R35, -126, PT ;  /* 0xc2fc00002300780b */ /* 0x000fc80003f8e000 */
[----:B------:R-:W-:Y:S01]  /*5890*/  @!P2 FMUL R31, R31, 0.5 ;  /* 0x3f0000001f1fa820 */ /* 0x000fe20000400000 */
[----:B------:R-:W1:Y:S01]  /*58a0*/  MUFU.EX2 R29, R29 ;  /* 0x0000001d001d7308 */ /* 0x000e620000000800 */
[----:B----4-:R-:W-:Y:S01]  /*58b0*/  @!P5 FMUL R30, R30, R30 ;  /* 0x0000001e1e1ed220 */ /* 0x010fe20000400000 */
[----:B------:R-:W-:-:S06]  /*58c0*/  FSETP.GEU.AND P5, PT, R26, -126, PT ;  /* 0xc2fc00001a00780b */ /* 0x000fcc0003fae000 */
[----:B------:R-:W2:Y:S01]  /*58d0*/  MUFU.EX2 R34, R31 ;  /* 0x0000001f00227308 */ /* 0x000ea20000000800 */
[----:B---3--:R-:W-:Y:S01]  /*58e0*/  @!P6 FMUL R27, R27, R27 ;  /* 0x0000001b1b1be220 */ /* 0x008fe20000400000 */
[----:B------:R-:W-:Y:S01]  /*58f0*/  FSETP.GEU.AND P6, PT, R39, -126, PT ;  /* 0xc2fc00002700780b */ /* 0x000fe20003fce000 */
[----:B------:R-:W-:-:S04]  /*5900*/  @!P4 FMUL R35, R35, 0.5 ;  /* 0x3f0000002323c820 */ /* 0x000fc80000400000 */
[----:B------:R-:W-:Y:S01]  /*5910*/  @!P5 FMUL R26, R26, 0.5 ;  /* 0x3f0000001a1ad820 */ /* 0x000fe20000400000 */
[----:B------:R-:W3:Y:S01]  /*5920*/  MUFU.EX2 R38, R35 ;  /* 0x0000002300267308 */ /* 0x000ee20000000800 */
[----:B-1----:R-:W-:Y:S01]  /*5930*/  @!P3 FMUL R29, R29, R29 ;  /* 0x0000001d1d1db220 */ /* 0x002fe20000400000 */
[----:B------:R-:W-:-:S05]  /*5940*/  FSETP.GEU.AND P3, PT, R43, -126, PT ;  /* 0xc2fc00002b00780b */ /* 0x000fca0003f6e000 */
[----:B------:R-:W-:Y:S01]  /*5950*/  @!P6 FMUL R39, R39, 0.5 ;  /* 0x3f0000002727e820 */ /* 0x000fe20000400000 */
[----:B------:R1:W4:Y:S01]  /*5960*/  MUFU.EX2 R31, R26 ;  /* 0x0000001a001f7308 */ /* 0x0003220000000800 */
[----:B--2---:R-:W-:Y:S01]  /*5970*/  @!P2 FMUL R34, R34, R34 ;  /* 0x000000222222a220 */ /* 0x004fe20000400000 */
[----:B------:R-:W-:-:S05]  /*5980*/  FSETP.GEU.AND P2, PT, R68, -126, PT ;  /* 0xc2fc00004400780b */ /* 0x000fca0003f4e000 */
[----:B------:R-:W-:Y:S01]  /*5990*/  @!P3 FMUL R43, R43, 0.5 ;  /* 0x3f0000002b2bb820 */ /* 0x000fe20000400000 */
[----:B------:R-:W2:Y:S01]  /*59a0*/  MUFU.EX2 R42, R39 ;  /* 0x00000027002a7308 */ /* 0x000ea20000000800 */
[----:B-1----:R-:W-:Y:S01]  /*59b0*/  FFMA R26, R50, UR56, -R80 ;  /* 0x00000038321a7c23 */ /* 0x002fe20008000850 */
[----:B---3--:R-:W-:Y:S01]  /*59c0*/  @!P4 FMUL R38, R38, R38 ;  /* 0x000000262626c220 */ /* 0x008fe20000400000 */
[----:B------:R-:W-:-:S04]  /*59d0*/  FSETP.GEU.AND P4, PT, R72, -126, PT ;  /* 0xc2fc00004800780b */ /* 0x000fc80003f8e000 */
[----:B------:R-:W-:Y:S01]  /*59e0*/  @!P2 FMUL R68, R68, 0.5 ;  /* 0x3f0000004444a820 */ /* 0x000fe20000400000 */
[----:B------:R-:W1:Y:S01]  /*59f0*/  MUFU.EX2 R46, R43 ;  /* 0x0000002b002e7308 */ /* 0x000e620000000800 */
[----:B----4-:R-:W-:Y:S01]  /*5a00*/  @!P5 FMUL R31, R31, R31 ;  /* 0x0000001f1f1fd220 */ /* 0x010fe20000400000 */
[----:B------:R-:W-:-:S06]  /*5a10*/  FSETP.GEU.AND P5, PT, R47, -126, PT ;  /* 0xc2fc00002f00780b */ /* 0x000fcc0003fae000 */
[----:B------:R3:W4:Y:S01]  /*5a20*/  MUFU.EX2 R35, R68 ;  /* 0x0000004400237308 */ /* 0x0007220000000800 */
[----:B--2---:R-:W-:Y:S01]  /*5a30*/  @!P6 FMUL R42, R42, R42 ;  /* 0x0000002a2a2ae220 */ /* 0x004fe20000400000 */
[----:B------:R-:W-:Y:S01]  /*5a40*/  FSETP.GEU.AND P6, PT, R26, -126, PT ;  /* 0xc2fc00001a00780b */ /* 0x000fe20003fce000 */
[----:B------:R-:W-:-:S04]  /*5a50*/  @!P4 FMUL R72, R72, 0.5 ;  /* 0x3f0000004848c820 */ /* 0x000fc80000400000 */
[----:B------:R-:W-:Y:S01]  /*5a60*/  @!P5 FMUL R47, R47, 0.5 ;  /* 0x3f0000002f2fd820 */ /* 0x000fe20000400000 */
[----:B------:R2:W5:Y:S01]  /*5a70*/  MUFU.EX2 R39, R72 ;  /* 0x0000004800277308 */ /* 0x0005620000000800 */
[----:B---3--:R-:W-:Y:S01]  /*5a80*/  FFMA R68, R54, UR56, -R80 ;  /* 0x0000003836447c23 */ /* 0x008fe20008000850 */
[----:B-1----:R-:W-:-:S04]  /*5a90*/  @!P3 FMUL R46, R46, R46 ;  /* 0x0000002e2e2eb220 */ /* 0x002fc80000400000 */
[----:B------:R-:W-:Y:S01]  /*5aa0*/  FSETP.GEU.AND P3, PT, R68, -126, PT ;  /* 0xc2fc00004400780b */ /* 0x000fe20003f6e000 */
[----:B------:R-:W-:Y:S01]  /*5ab0*/  @!P6 FMUL R26, R26, 0.5 ;  /* 0x3f0000001a1ae820 */ /* 0x000fe20000400000 */
[----:B------:R-:W1:Y:S01]  /*5ac0*/  MUFU.EX2 R50, R47 ;  /* 0x0000002f00327308 */ /* 0x000e620000000800 */
[----:B--2---:R-:W-:Y:S01]  /*5ad0*/  FFMA R72, R58, UR56, -R80 ;  /* 0x000000383a487c23 */ /* 0x004fe20008000850 */
[----:B----4-:R-:W-:Y:S01]  /*5ae0*/  @!P2 FMUL R35, R35, R35 ;  /* 0x000000232323a220 */ /* 0x010fe20000400000 */
[----:B------:R-:W-:-:S05]  /*5af0*/  FSETP.GEU.AND P2, PT, R51, -126, PT ;  /* 0xc2fc00003300780b */ /* 0x000fca0003f4e000 */
[----:B------:R2:W3:Y:S01]  /*5b00*/  MUFU.EX2 R43, R26 ;  /* 0x0000001a002b7308 */ /* 0x0004e20000000800 */
[----:B-----5:R-:W-:Y:S01]  /*5b10*/  @!P4 FMUL R39, R39, R39 ;  /* 0x000000272727c220 */ /* 0x020fe20000400000 */
[----:B------:R-:W-:Y:S01]  /*5b20*/  FSETP.GEU.AND P4, PT, R55, -126, PT ;  /* 0xc2fc00003700780b */ /* 0x000fe20003f8e000 */
[----:B------:R-:W-:-:S05]  /*5b30*/  @!P3 FMUL R68, R68, 0.5 ;  /* 0x3f0000004444b820 */ /* 0x000fca0000400000 */
[----:B------:R4:W5:Y:S01]  /*5b40*/  MUFU.EX2 R47, R68 ;  /* 0x00000044002f7308 */ /* 0x0009620000000800 */
[----:B-1----:R-:W-:Y:S01]  /*5b50*/  @!P5 FMUL R50, R50, R50 ;  /* 0x000000323232d220 */ /* 0x002fe20000400000 */
[----:B------:R-:W-:Y:S01]  /*5b60*/  FSETP.GEU.AND P5, PT, R72, -126, PT ;  /* 0xc2fc00004800780b */ /* 0x000fe20003fae000 */
[----:B------:R-:W-:Y:S01]  /*5b70*/  @!P2 FMUL R51, R51, 0.5 ;  /* 0x3f0000003333a820 */ /* 0x000fe20000400000 */
[----:B--2---:R-:W-:-:S03]  /*5b80*/  FFMA R26, R62, UR56, -R80 ;  /* 0x000000383e1a7c23 */ /* 0x004fc60008000850 */
        /* <DEDUP_REMOVED lines=17> */
[--C-:B---3--:R-:W-:Y:S01]  /*5ca0*/  FFMA R72, R74, UR56, -R80.reuse ;  /* 0x000000384a487c23 */ /* 0x108fe20008000850 */
[----:B------:R-:W-:Y:S01]  /*5cb0*/  FFMA R74, R78, UR56, -R80 ;  /* 0x000000384e4a7c23 */ /* 0x000fe20008000850 */
[----:B------:R-:W-:Y:S01]  /*5cc0*/  FADD R80, R36, R73 ;  /* 0x0000004924507221 */ /* 0x000fe20000000000 */
[----:B------:R-:W-:Y:S01]  /*5cd0*/  FADD R78, R33, R52 ;  /* 0x00000034214e7221 */ /* 0x000fe20000000000 */
[----:B------:R-:W-:Y:S01]  /*5ce0*/  @!P2 FMUL R26, R26, 0.5 ;  /* 0x3f0000001a1aa820 */ /* 0x000fe20000400000 */
[----:B------:R-:W2:Y:S01]  /*5cf0*/  MUFU.EX2 R55, R63 ;  /* 0x0000003f00377308 */ /* 0x000ea20000000800 */
[----:B----4-:R-:W-:Y:S01]  /*5d00*/  @!P5 FMUL R62, R62, R62 ;  /* 0x0000003e3e3ed220 */ /* 0x010fe20000400000 */
[----:B------:R-:W-:Y:S01]  /*5d10*/  FSETP.GEU.AND P5, PT, R67, -126, PT ;  /* 0xc2fc00004300780b */ /* 0x000fe20003fae000 */
[----:B------:R-:W-:Y:S01]  /*5d20*/  FADD R80, R11, R80 ;  /* 0x000000500b507221 */ /* 0x000fe20000000000 */
[----:B------:R-:W-:Y:S01]  /*5d30*/  FADD R11, R10, R61 ;  /* 0x0000003d0a0b7221 */ /* 0x000fe20000000000 */
[----:B------:R-:W-:-:S02]  /*5d40*/  F2FP.F16.F32.PACK_AB R36, R41, R36 ;  /* 0x000000242924723e */ /* 0x000fc400000000ff */
        /* <DEDUP_REMOVED lines=8> */
[----:B---3--:R-:W-:Y:S01]  /*5dd0*/  FADD R26, R32, R65 ;  /* 0x00000041201a7221 */ /* 0x008fe20000000000 */
[----:B------:R-:W-:Y:S02]  /*5de0*/  F2FP.F16.F32.PACK_AB R32, R33, R32 ;  /* 0x000000202120723e */ /* 0x000fe400000000ff */
[----:B------:R-:W-:Y:S01]  /*5df0*/  F2FP.F16.F32.PACK_AB R33, R46, R35 ;  /* 0x000000232e21723e */ /* 0x000fe200000000ff */
[----:B------:R-:W-:Y:S01]  /*5e00*/  @!P6 FMUL R70, R70, 0.5 ;  /* 0x3f0000004646e820 */ /* 0x000fe20000400000 */
[----:B------:R-:W2:Y:S01]  /*5e10*/  MUFU.EX2 R59, R67 ;  /* 0x00000043003b7308 */ /* 0x000ea20000000800 */
[----:B----4-:R-:W-:Y:S01]  /*5e20*/  @!P2 FMUL R66, R66, R66 ;  /* 0x000000424242a220 */ /* 0x010fe20000400000 */
[----:B------:R-:W-:-:S05]  /*5e30*/  FSETP.GEU.AND P2, PT, R71, -126, PT ;  /* 0xc2fc00004700780b */ /* 0x000fca0003f4e000 */
[----:B------:R-:W-:Y:S01]  /*5e40*/  @!P3 FMUL R72, R72, 0.5 ;  /* 0x3f0000004848b820 */ /* 0x000fe20000400000 */
[----:B------:R-:W3:Y:S01]  /*5e50*/  MUFU.EX2 R70, R70 ;  /* 0x0000004600467308 */ /* 0x000ee20000000800 */
[----:B-1----:R-:W-:Y:S01]  /*5e60*/  @!P4 FMUL R68, R68, R68 ;  /* 0x000000444444c220 */ /* 0x002fe20000400000 */
[----:B------:R-:W-:-:S03]  /*5e70*/  FSETP.GEU.AND P4, PT, R75, -126, PT ;  /* 0xc2fc00004b00780b */ /* 0x000fc60003f8e000 */
[----:B------:R-:W-:Y:S01]  /*5e80*/  FADD R153, R29, R68 ;  /* 0x000000441d997221 */ /* 0x000fe20000000000 */
[----:B------:R-:W-:Y:S01]  /*5e90*/  F2FP.F16.F32.PACK_AB R29, R38, R29 ;  /* 0x0000001d261d723e */ /* 0x000fe200000000ff */
[----:B------:R-:W-:Y:S01]  /*5ea0*/  @!P2 FMUL R71, R71, 0.5 ;  /* 0x3f0000004747a820 */ /* 0x000fe20000400000 */
[----:B------:R-:W1:Y:S01]  /*5eb0*/  MUFU.EX2 R72, R72 ;  /* 0x0000004800487308 */ /* 0x000e620000000800 */
[----:B--2---:R-:W-:Y:S01]  /*5ec0*/  @!P5 FMUL R59, R59, R59 ;  /* 0x0000003b3b3bd220 */ /* 0x004fe20000400000 */
[----:B------:R-:W-:-:S05]  /*5ed0*/  FSETP.GEU.AND P5, PT, R74, -126, PT ;  /* 0xc2fc00004a00780b */ /* 0x000fca0003fae000 */
[----:B------:R-:W-:Y:S01]  /*5ee0*/  @!P4 FMUL R75, R75, 0.5 ;  /* 0x3f0000004b4bc820 */ /* 0x000fe20000400000 */
[----:B------:R2:W4:Y:S01]  /*5ef0*/  MUFU.EX2 R63, R71 ;  /* 0x00000047003f7308 */ /* 0x0005220000000800 */
[----:B---3--:R-:W-:Y:S01]  /*5f00*/  @!P6 FMUL R70, R70, R70 ;  /* 0x000000464646e220 */ /* 0x008fe20000400000 */
[----:B------:R-:W-:-:S05]  /*5f10*/  FSETP.GEU.AND P6, PT, R84, -126, PT ;  /* 0xc2fc00005400780b */ /* 0x000fca0003fce000 */
[----:B------:R-:W-:Y:S01]  /*5f20*/  @!P5 FMUL R74, R74, 0.5 ;  /* 0x3f0000004a4ad820 */ /* 0x000fe20000400000 */
[----:B------:R3:W5:Y:S01]  /*5f30*/  MUFU.EX2 R67, R75 ;  /* 0x0000004b00437308 */ /* 0x0007620000000800 */
[----:B-1----:R-:W-:Y:S01]  /*5f40*/  @!P3 FMUL R72, R72, R72 ;  /* 0x000000484848b220 */ /* 0x002fe20000400000 */
[----:B------:R-:W-:Y:S01]  /*5f50*/  FSETP.GEU.AND P3, PT, R83, -126, PT ;  /* 0xc2fc00005300780b */ /* 0x000fe20003f6e000 */
[----:B--2---:R-:W-:Y:S01]  /*5f60*/  FADD R71, R41, R60 ;  /* 0x0000003c29477221 */ /* 0x004fe20000000000 */
[----:B------:R-:W-:Y:S01]  /*5f70*/  F2FP.F16.F32.PACK_AB R41, R51, R62 ;  /* 0x0000003e3329723e */ /* 0x000fe200000000ff */
[----:B------:R-:W-:Y:S01]  /*5f80*/  FADD R154, R35, R72 ;  /* 0x00000048239a7221 */ /* 0x000fe20000000000 */
[----:B------:R-:W-:Y:S01]  /*5f90*/  F2FP.F16.F32.PACK_AB R35, R50, R39 ;  /* 0x000000273223723e */ /* 0x000fe200000000ff */
[----:B------:R-:W-:Y:S01]  /*5fa0*/  @!P6 FMUL R84, R84, 0.5 ;  /* 0x3f0000005454e820 */ /* 0x000fe20000400000 */
[----:B------:R-:W1:Y:S01]  /*5fb0*/  MUFU.EX2 R74, R74 ;  /* 0x0000004a004a7308 */ /* 0x000e620000000800 */
[----:B---3--:R-:W-:Y:S01]  /*5fc0*/  FADD R75, R9, R26 ;  /* 0x0000001a094b7221 */ /* 0x008fe20000000000 */
[----:B------:R-:W-:Y:S01]  /*5fd0*/  FADD R9, R13, R40 ;  /* 0x000000280d097221 */ /* 0x000fe20000000000 */
[----:B------:R-:W-:Y:S01]  /*5fe0*/  FADD R26, R21, R44 ;  /* 0x0000002c151a7221 */ /* 0x000fe20000000000 */
[----:B----4-:R-:W-:Y:S01]  /*5ff0*/  @!P2 FMUL R63, R63, R63 ;  /* 0x0000003f3f3fa220 */ /* 0x010fe20000400000 */
[----:B------:R-:W-:Y:S01]  /*6000*/  FSETP.GEU.AND P2, PT, R85, -126, PT ;  /* 0xc2fc00005500780b */ /* 0x000fe20003f4e000 */
[----:B------:R-:W-:Y:S01]  /*6010*/  FADD R79, R9, R78 ;  /* 0x0000004e094f7221 */ /* 0x000fe20000000000 */
[----:B------:R-:W-:Y:S01]  /*6020*/  @!P3 FMUL R83, R83, 0.5 ;  /* 0x3f0000005353b820 */ /* 0x000fe20000400000 */
[----:B------:R2:W3:Y:S01]  /*6030*/  MUFU.EX2 R76, R84 ;  /* 0x00000054004c7308 */ /* 0x0004e20000000800 */
[----:B-----5:R-:W-:Y:S01]  /*6040*/  @!P4 FMUL R67, R67, R67 ;  /* 0x000000434343c220 */ /* 0x020fe20000400000 */
[----:B------:R-:W-:Y:S01]  /*6050*/  FSETP.GEU.AND P4, PT, R81, -126, PT ;  /* 0xc2fc00005100780b */ /* 0x000fe20003f8e000 */
[----:B------:R-:W-:Y:S01]  /*6060*/  FADD R82, R26, R71 ;  /* 0x000000471a527221 */ /* 0x000fe20000000000 */
[----:B------:R-:W-:Y:S01]  /*6070*/  FADD R9, R8, R53 ;  /* 0x0000003508097221 */ /* 0x000fe20000000000 */
[----:B------:R-:W-:Y:S01]  /*6080*/  FADD R26, R12, R69 ;  /* 0x000000450c1a7221 */ /* 0x000fe20000000000 */
[----:B------:R-:W-:Y:S01]  /*6090*/  FADD R78, R14, R77 ;  /* 0x0000004d0e4e7221 */ /* 0x000fe20000000000 */
[----:B------:R-:W-:Y:S01]  /*60a0*/  FADD R155, R46, R67 ;  /* 0x000000432e9b7221 */ /* 0x000fe20000000000 */
[----:B------:R-:W4:Y:S01]  /*60b0*/  MUFU.EX2 R83, R83 ;  /* 0x0000005300537308 */ /* 0x000f220000000800 */
[----:B-1----:R-:W-:Y:S01]  /*60c0*/  @!P5 FMUL R74, R74, R74 ;  /* 0x0000004a4a4ad220 */ /* 0x002fe20000400000 */
[----:B------:R-:W-:Y:S01]  /*60d0*/  FSETP.GEU.AND P5, PT, R86, -126, PT ;  /* 0xc2fc00005600780b */ /* 0x000fe20003fae000 */
[----:B------:R-:W-:Y:S01]  /*60e0*/  FADD R71, R9, R26 ;  /* 0x0000001a09477221 */ /* 0x000fe20000000000 */
[----:B--2---:R-:W-:Y:S01]  /*60f0*/  FADD R84, R11, R78 ;  /* 0x0000004e0b547221 */ /* 0x004fe20000000000 */
[----:B------:R-:W-:Y:S01]  /*6100*/  FADD R9, R15, R20 ;  /* 0x000000140f097221 */ /* 0x000fe20000000000 */
[----:B------:R-:W-:Y:S01]  /*6110*/  FADD R26, R37, R56 ;  /* 0x00000038251a7221 */ /* 0x000fe20000000000 */
[----:B------:R-:W-:Y:S01]  /*6120*/  @!P4 FMUL R81, R81, 0.5 ;  /* 0x3f0000005151c820 */ /* 0x000fe20000400000 */
[----:B------:R-:W-:Y:S01]  /*6130*/  FADD R11, R23, R48 ;  /* 0x00000030170b7221 */ /* 0x000fe20000000000 */
[----:B---3--:R-:W-:Y:S01]  /*6140*/  @!P6 FMUL R76, R76, R76 ;  /* 0x0000004c4c4ce220 */ /* 0x008fe20000400000 */
[----:B------:R-:W-:Y:S01]  /*6150*/  FSETP.GEU.AND P6, PT, R87, -126, PT ;  /* 0xc2fc00005700780b */ /* 0x000fe20003fce000 */
[----:B------:R-:W-:Y:S01]  /*6160*/  FADD R78, R45, R64 ;  /* 0x000000402d4e7221 */ /* 0x000fe20000000000 */
[----:B------:R-:W-:Y:S01]  /*6170*/  FADD R9, R9, R26 ;  /* 0x0000001a09097221 */ /* 0x000fe20000000000 */
[----:B------:R-:W1:Y:S01]  /*6180*/  MUFU.EX2 R81, R81 ;  /* 0x0000005100517308 */ /* 0x000e620000000800 */
[----:B------:R-:W-:Y:S01]  /*6190*/  FADD R156, R43, R76 ;  /* 0x0000004c2b9c7221 */ /* 0x000fe20000000000 */
[----:B------:R-:W-:Y:S01]  /*61a0*/  @!P5 FMUL R86, R86, 0.5 ;  /* 0x3f0000005656d820 */ /* 0x000fe20000400000 */
[----:B------:R-:W-:Y:S01]  /*61b0*/  FADD R78, R11, R78 ;  /* 0x0000004e0b4e7221 */ /* 0x000fe20000000000 */
[----:B----4-:R-:W-:Y:S01]  /*61c0*/  @!P3 FMUL R83, R83, R83 ;  /* 0x000000535353b220 */ /* 0x010fe20000400000 */
[----:B------:R-:W-:Y:S01]  /*61d0*/  FSETP.GEU.AND P3, PT, R152, -126, PT ;  /* 0xc2fc00009800780b */ /* 0x000fe20003f6e000 */
[----:B------:R-:W-:Y:S01]  /*61e0*/  FADD R11, R25, R62 ;  /* 0x0000003e190b7221 */ /* 0x000fe20000000000 */
[----:B------:R-:W-:Y:S01]  /*61f0*/  FADD R26, R30, R51 ;  /* 0x000000331e1a7221 */ /* 0x000fe20000000000 */
[----:B------:R-:W2:Y:S01]  /*6200*/  MUFU.EX2 R86, R86 ;  /* 0x0000005600567308 */ /* 0x000ea20000000800 */
[----:B------:R-:W-:Y:S01]  /*6210*/  @!P2 FMUL R85, R85, 0.5 ;  /* 0x3f0000005555a820 */ /* 0x000fe20000400000 */
[----:B------:R-:W-:Y:S01]  /*6220*/  @!P6 FMUL R87, R87, 0.5 ;  /* 0x3f0000005757e820 */ /* 0x000fe20000400000 */
[----:B------:R-:W-:Y:S01]  /*6230*/  FADD R157, R11, R154 ;  /* 0x0000009a0b9d7221 */ /* 0x000fe20000000000 */
[----:B------:R-:W-:Y:S01]  /*6240*/  FADD R160, R153, R156 ;  /* 0x0000009c99a07221 */ /* 0x000fe20000000000 */
[----:B------:R-:W-:Y:S01]  /*6250*/  FADD R158, R26, R155 ;  /* 0x0000009b1a9e7221 */ /* 0x000fe20000000000 */
[----:B------:R-:W-:Y:S01]  /*6260*/  FADD R26, R38, R59 ;  /* 0x0000003b261a7221 */ /* 0x000fe20000000000 */
[----:B------:R-:W-:Y:S01]  /*6270*/  FADD R153, R54, R83 ;  /* 0x0000005336997221 */ /* 0x000fe20000000000 */
[----:B------:R-:W3:Y:S01]  /*6280*/  MUFU.EX2 R87, R87 ;  /* 0x0000005700577308 */ /* 0x000ee20000000800 */
[----:B------:R-:W-:Y:S01]  /*6290*/  FADD R11, R27, R66 ;  /* 0x000000421b0b7221 */ /* 0x000fe20000000000 */
[----:B------:R-:W-:Y:S01]  /*62a0*/  @!P3 FMUL R152, R152, 0.5 ;  /* 0x3f0000009898b820 */ /* 0x000fe20000400000 */
[----:B------:R-:W-:Y:S01]  /*62b0*/  FADD R154, R39, R74 ;  /* 0x0000004a279a7221 */ /* 0x000fe20000000000 */
[----:B-1----:R-:W-:Y:S01]  /*62c0*/  @!P4 FMUL R81, R81, R81 ;  /* 0x000000515151c220 */ /* 0x002fe20000400000 */
[----:B------:R-:W-:Y:S01]  /*62d0*/  FADD R161, R26, R153 ;  /* 0x000000991aa17221 */ /* 0x000fe20000000000 */
[----:B------:R-:W-:Y:S01]  /*62e0*/  FADD R26, R31, R70 ;  /* 0x000000461f1a7221 */ /* 0x000fe20000000000 */
[----:B------:R-:W-:Y:S01]  /*62f0*/  FADD R159, R11, R154 ;  /* 0x0000009a0b9f7221 */ /* 0x000fe20000000000 */
[----:B------:R-:W1:Y:S01]  /*6300*/  MUFU.EX2 R85, R85 ;  /* 0x0000005500557308 */ /* 0x000e620000000800 */
[----:B--2---:R-:W-:Y:S01]  /*6310*/  @!P5 FMUL R86, R86, R86 ;  /* 0x000000565656d220 */ /* 0x004fe20000400000 */
[----:B------:R-:W-:Y:S01]  /*6320*/  FADD R11, R34, R55 ;  /* 0x00000037220b7221 */ /* 0x000fe20000000000 */
[----:B------:R-:W-:Y:S01]  /*6330*/  FADD R154, R50, R81 ;  /* 0x00000051329a7221 */ /* 0x000fe20000000000 */
[----:B------:R-:W-:Y:S01]  /*6340*/  FADD R153, R42, R63 ;  /* 0x0000003f2a997221 */ /* 0x000fe20000000000 */
[----:B------:R-:W-:Y:S01]  /*6350*/  FADD R155, R47, R86 ;  /* 0x000000562f9b7221 */ /* 0x000fe20000000000 */
[----:B------:R-:W-:Y:S01]  /*6360*/  FADD R157, R157, R160 ;  /* 0x000000a09d9d7221 */ /* 0x000fe20000000000 */
[----:B------:R-:W-:Y:S01]  /*6370*/  FADD R11, R11, R154 ;  /* 0x0000009a0b0b7221 */ /* 0x000fe20000000000 */
[----:B------:R-:W2:Y:S01]  /*6380*/  MUFU.EX2 R152, R152 ;  /* 0x0000009800987308 */ /* 0x000ea20000000800 */
[----:B---3--:R-:W-:Y:S01]  /*6390*/  @!P6 FMUL R87, R87, R87 ;  /* 0x000000575757e220 */ /* 0x008fe20000400000 */
[----:B------:R-:W-:Y:S01]  /*63a0*/  FADD R26, R26, R155 ;  /* 0x0000009b1a1a7221 */ /* 0x000fe20000000000 */
        /* <DEDUP_REMOVED lines=12> */
[----:B------:R-:W-:Y:S01]  /*6470*/  SHF.L.U32 R9, R18, 0x1f, RZ ;  /* 0x0000001f12097819 */ /* 0x000fe200000006ff */
[----:B-1----:R-:W-:Y:S01]  /*6480*/  @!P2 FMUL R85, R85, R85 ;  /* 0x000000555555a220 */ /* 0x002fe20000400000 */
[----:B------:R-:W-:Y:S01]  /*6490*/  FADD R11, R158, R11 ;  /* 0x0000000b9e0b7221 */ /* 0x000fe20000000000 */
[----:B------:R-:W-:Y:S01]  /*64a0*/  FADD R75, R75, R78 ;  /* 0x0000004e4b4b7221 */ /* 0x000fe20000000000 */
[----:B--2---:R-:W-:Y:S01]  /*64b0*/  @!P3 FMUL R152, R152, R152 ;  /* 0x000000989898b220 */ /* 0x004fe20000400000 */
[----:B------:R1:W2:Y:S01]  /*64c0*/  SYNCS.PHASECHK.TRANS64.TRYWAIT P2, [UR6+0x34400], R9 ;  /* 0x03440009ff0075a7 */ /* 0x0002a20008040146 */
[----:B------:R-:W-:Y:S01]  /*64d0*/  FADD R26, R26, R11 ;  /* 0x0000000b1a1a7221 */ /* 0x000fe20000000000 */
[----:B------:R-:W-:Y:S01]  /*64e0*/  F2FP.F16.F32.PACK_AB R27, R34, R27 ;  /* 0x0000001b221b723e */ /* 0x000fe200000000ff */
[----:B------:R-:W-:Y:S01]  /*64f0*/  FFMA R3, R152, R3, R75 ;  /* 0x0000000398037223 */ /* 0x000fe2000000004b */
[----:B------:R-:W-:Y:S01]  /*6500*/  F2FP.F16.F32.PACK_AB R31, R42, R31 ;  /* 0x0000001f2a1f723e */ /* 0x000fe200000000ff */
[----:B------:R-:W-:Y:S01]  /*6510*/  FFMA R0, R85, R0, R26 ;  /* 0x0000000055007223 */ /* 0x000fe2000000001a */
[----:B------:R-:W-:Y:S01]  /*6520*/  F2FP.F16.F32.PACK_AB R34, R37, R12 ;  /* 0x0000000c2522723e */ /* 0x000fe200000000ff */
[-C--:B------:R-:W-:Y:S01]  /*6530*/  FMUL R88, R88, R152.reuse ;  /* 0x0000009858587220 */ /* 0x080fe20000400000 */
[----:B------:R-:W-:Y:S01]  /*6540*/  F2FP.F16.F32.PACK_AB R46, R48, R61 ;  /* 0x0000003d302e723e */ /* 0x000fe200000000ff */
[-C--:B------:R-:W-:Y:S01]  /*6550*/  FMUL R89, R89, R152.reuse ;  /* 0x0000009859597220 */ /* 0x080fe20000400000 */
[----:B------:R-:W-:Y:S01]  /*6560*/  F2FP.F16.F32.PACK_AB R25, R30, R25 ;  /* 0x000000191e19723e */ /* 0x000fe200000000ff */
[-C--:B------:R-:W-:Y:S01]  /*6570*/  FMUL R92, R92, R152.reuse ;  /* 0x000000985c5c7220 */ /* 0x080fe20000400000 */
[----:B------:R-:W-:Y:S01]  /*6580*/  F2FP.F16.F32.PACK_AB R37, R54, R43 ;  /* 0x0000002b3625723e */ /* 0x000fe200000000ff */
[----:B------:R-:W-:Y:S01]  /*6590*/  FMUL R93, R93, R152 ;  /* 0x000000985d5d7220 */ /* 0x000fe20000400000 */
[----:B------:R-:W-:Y:S01]  /*65a0*/  F2FP.F16.F32.PACK_AB R38, R45, R14 ;  /* 0x0000000e2d26723e */ /* 0x000fe200000000ff */
[-C--:B------:R-:W-:Y:S01]  /*65b0*/  FMUL R96, R96, R152.reuse ;  /* 0x0000009860607220 */ /* 0x080fe20000400000 */
        /* <DEDUP_REMOVED lines=30> */
[----:B------:R-:W-:Y:S01]  /*67a0*/  FMUL R149, R149, R152 ;  /* 0x0000009895957220 */ /* 0x000fe20000400000 */
        /* <DEDUP_REMOVED lines=33> */
[----:B------:R-:W-:-:S02]  /*69c0*/  F2FP.F16.F32.PACK_AB R30, R23, R10 ;  /* 0x0000000a171e723e */ /* 0x000fc400000000ff */
        /* <DEDUP_REMOVED lines=9> */
[----:B------:R-:W-:Y:S01]  /*6a60*/  F2FP.F16.F32.PACK_AB R54, R64, R77 ;  /* 0x0000004d4036723e */ /* 0x000fe200000000ff */
[----:B-12---:R-:W-:Y:S06]  /*6a70*/  @!P0 BRA `(.L_x_29) ;  /* 0x0000000000048947 */ /* 0x006fec0003800000 */
[----:B------:R-:W-:Y:S01]  /*6a80*/  BPT.TRAP 0x1 ;  /* 0x000000040000795c */ /* 0x000fe20000300000 */
.L_x_29:
[----:B------:R-:W-:Y:S05]  /*6a90*/  @P2 BRA `(.L_x_30) ;  /* 0x0000000000082947 */ /* 0x000fea0003800000 */
[----:B------:R-:W1:Y:S02]  /*6aa0*/  SYNCS.PHASECHK.TRANS64.TRYWAIT P2, [UR6+0x34400], R9 ;  /* 0x03440009ff0075a7 */ /* 0x000e640008040146 */
[----:B-1----:R-:W-:Y:S05]  /*6ab0*/  @!P2 BRA `(.L_x_31) ;  /* 0x0000007000f0a947 */ /* 0x002fea0003800000 */
.L_x_30:
[----:B------:R-:W-:Y:S01]  /*6ac0*/  ULEA UR11, UR10, UR43, 0xb ;  /* 0x0000002b0a0b7291 */ /* 0x000fe2000f8e583f */
[----:B------:R-:W-:Y:S01]  /*6ad0*/  WARPGROUP.ARRIVE ;  /* 0x00000000000079c5 */ /* 0x000fe20000000000 */
[----:B------:R-:W-:Y:S01]  /*6ae0*/  UMOV UR7, 0x40000040 ;  /* 0x4000004000077882 */ /* 0x000fe20000000000 */
[----:B------:R-:W-:-:S04]  /*6af0*/  F2FP.F16.F32.PACK_AB R55, R87, R86 ;  /* 0x000000565737723e */ /* 0x000fc800000000ff */
[----:B------:R-:W-:Y:S02]  /*6b00*/  UMOV UR6, UR11 ;  /* 0x0000000b00067c82 */ /* 0x000fe40008000000 */
        /* <DEDUP_REMOVED lines=39> */
.L_x_32:
[----:B------:R-:W-:-:S04]  /*6d80*/  ULEA UR6, UR51, UR45, 0x3 ;  /* 0x0000002d33067291 */ /* 0x000fc8000f8e183f */
[----:B------:R-:W-:-:S04]  /*6d90*/  UIADD3 UR6, UR6, 0x34428, URZ ;  /* 0x0003442806067890 */ /* 0x000fc8000fffe03f */
[----:B------:R-:W-:-:S09]  /*6da0*/  UPRMT UR6, URZ, 0x654, UR6 ;  /* 0x000006543f067896 */ /* 0x000fd20008000006 */
[----:B------:R-:W-:Y:S01]  /*6db0*/  SYNCS.ARRIVE.TRANS64.RED.A1T0 RZ, [UR6], RZ ;  /* 0x000000ffffff79a7 */ /* 0x000fe20008100406 */
[----:B------:R-:W-:Y:S05]  /*6dc0*/  @P1 BRA `(.L_x_33) ;  /* 0x0000000000041947 */ /* 0x000fea0003800000 */
[----:B------:R-:W-:Y:S01]  /*6dd0*/  BPT.TRAP 0x1 ;  /* 0x000000040000795c */ /* 0x000fe20000300000 */
.L_x_33:
[----:B------:R-:W-:-:S04]  /*6de0*/  UIADD3 UR51, UR51, 0x1, URZ ;  /* 0x0000000133337890 */ /* 0x000fc8000fffe03f */
[----:B------:R-:W-:-:S04]  /*6df0*/  UISETP.NE.AND UP0, UPT, UR51, 0x5, UPT ;  /* 0x000000053300788c */ /* 0x000fc8000bf05270 */
[----:B------:R-:W-:Y:S01]  /*6e00*/  USEL UR51, UR51, URZ, UP0 ;  /* 0x0000003f33337287 */ /* 0x000fe20008000000 */
[----:B------:R-:W-:Y:S11]  /*6e10*/  @!P0 BRA `(.L_x_34) ;  /* 0x0000000000048947 */ /* 0x000ff60003800000 */
[----:B------:R-:W-:Y:S01]  /*6e20*/  BPT.TRAP 0x1 ;  /* 0x000000040000795c */ /* 0x000fe20000300000 */
.L_x_34:
[----:B------:R-:W-:-:S04]  /*6e30*/  ULEA UR6, UR51, UR45, 0x3 ;  /* 0x0000002d33067291 */ /* 0x000fc8000f8e183f */
[----:B------:R-:W-:-:S04]  /*6e40*/  UIADD3 UR6, UR6, 0x34428, URZ ;  /* 0x0003442806067890 */ /* 0x000fc8000fffe03f */
[----:B------:R-:W-:-:S09]  /*6e50*/  UPRMT UR6, URZ, 0x654, UR6 ;  /* 0x000006543f067896 */ /* 0x000fd20008000006 */
[----:B------:R-:W-:Y:S01]  /*6e60*/  SYNCS.ARRIVE.TRANS64.RED.A1T0 RZ, [UR6], RZ ;  /* 0x000000ffffff79a7 */ /* 0x000fe20008100406 */
[----:B------:R-:W-:Y:S05]  /*6e70*/  @P1 BRA `(.L_x_35) ;  /* 0x0000000000041947 */ /* 0x000fea0003800000 */
[----:B------:R-:W-:Y:S01]  /*6e80*/  BPT.TRAP 0x1 ;  /* 0x000000040000795c */ /* 0x000fe20000300000 */
.L_x_35:
[----:B------:R-:W-:Y:S01]  /*6e90*/  UIADD3 UR10, UR10, 0x1, URZ ;  /* 0x000000010a0a7890 */ /* 0x000fe2000fffe03f */
[C---:B------:R-:W-:Y:S01]  /*6ea0*/  ISETP.GT.AND P2, PT, R7.reuse, 0x2, PT ;  /* 0x000000020700780c */ /* 0x040fe20003f44270 */
[----:B------:R-:W-:Y:S01]  /*6eb0*/  UIADD3 UR51, UR51, 0x1, URZ ;  /* 0x0000000133337890 */ /* 0x000fe2000fffe03f */
[----:B------:R-:W-:Y:S01]  /*6ec0*/  VIADD R7, R7, 0xffffffff ;  /* 0xffffffff07077836 */ /* 0x000fe20000000000 */
[----:B------:R-:W-:Y:S01]  /*6ed0*/  UISETP.NE.AND UP1, UPT, UR10, 0x5, UPT ;  /* 0x000000050a00788c */ /* 0x000fe2000bf25270 */
[----:B------:R-:W-:Y:S01]  /*6ee0*/  IADD3 R4, R4, 0x80, RZ ;  /* 0x0000008004047810 */ /* 0x000fe20007ffe0ff */
[----:B------:R-:W-:Y:S01]  /*6ef0*/  UISETP.NE.AND UP0, UPT, UR51, 0x5, UPT ;  /* 0x000000053300788c */ /* 0x000fe2000bf05270 */
[----:B-1----:R-:W-:Y:S01]  /*6f00*/  MOV R9, R5 ;  /* 0x0000000500097202 */ /* 0x002fe20000000f00 */
[----:B------:R-:W-:Y:S01]  /*6f10*/  USEL UR6, URZ, 0x1, UP1 ;  /* 0x000000013f067887 */ /* 0x000fe20008800000 */
[----:B------:R-:W-:Y:S01]  /*6f20*/  IMAD.MOV.U32 R11, RZ, RZ, R6 ;  /* 0x000000ffff0b7224 */ /* 0x000fe200078e0006 */
[----:B------:R-:W-:-:S02]  /*6f30*/  USEL UR51, UR51, URZ, UP0 ;  /* 0x0000003f33337287 */ /* 0x000fc40008000000 */
[----:B------:R-:W-:Y:S02]  /*6f40*/  USEL UR37, UR10, URZ, UP1 ;  /* 0x0000003f0a257287 */ /* 0x000fe40008800000 */
[----:B------:R-:W-:Y:S01]  /*6f50*/  LOP3.LUT R18, R18, UR6, RZ, 0x3c, !PT ;  /* 0x0000000612127c12 */ /* 0x000fe2000f8e3cff */
[----:B------:R-:W-:Y:S09]  /*6f60*/  @P2 BRA `(.L_x_36) ;  /* 0xffffffd000fc2947 */ /* 0x000ff2000383ffff */
.L_x_25:
[----:B------:R-:W-:-:S13]  /*6f70*/  ISETP.GE.AND P2, PT, R7, 0x1, PT ;  /* 0x000000010700780c */ /* 0x000fda0003f46270 */
[----:B------:R-:W-:Y:S05]  /*6f80*/  @!P2 BRA `(.L_x_37) ;  /* 0x000000340040a947 */ /* 0x000fea0003800000 */
[----:B------:R-:W-:Y:S01]  /*6f90*/  MOV R9, R5 ;  /* 0x0000000500097202 */ /* 0x000fe20000000f00 */
[----:B------:R-:W-:Y:S01]  /*6fa0*/  ULDC UR57, c[0x0][0x28c] ;  /* 0x0000a30000397ab9 */ /* 0x000fe20000000800 */
[----:B------:R-:W-:Y:S01]  /*6fb0*/  MOV R8, R6 ;  /* 0x0000000600087202 */ /* 0x000fe20000000f00 */
[----:B------:R-:W-:-:S06]  /*6fc0*/  ULDC UR56, c[0x0][0x604] ;  /* 0x0001810000387ab9 */ /* 0x000fcc0000000800 */
.L_x_48:
[----:B------:R-:W-:Y:S05]  /*6fd0*/  @!P0 BRA `(.L_x_38) ;  /* 0x0000000000048947 */ /* 0x000fea0003800000 */
[----:B------:R-:W-:Y:S01]  /*6fe0*/  BPT.TRAP 0x1 ;  /* 0x000000040000795c */ /* 0x000fe20000300000 */
.L_x_38:
[----:B------:R-:W-:Y:S01]  /*6ff0*/  ULEA UR6, UR37, UR45, 0x3 ;  /* 0x0000002d25067291 */ /* 0x000fe2000f8e183f */
[----:B------:R-:W-:-:S08]  /*7000*/  SHF.L.U32 R5, R18, 0x1f, RZ ;  /* 0x0000001f12057819 */ /* 0x000fd000000006ff */
[----:B------:R-:W1:Y:S02]  /*7010*/  SYNCS.PHASECHK.TRANS64.TRYWAIT P2, [UR6+0x34400], R5 ;  /* 0x03440005ff0075a7 */ /* 0x000e640008040146 */
[----:B-1----:R-:W-:Y:S05]  /*7020*/  @!P2 BRA `(.L_x_39) ;  /* 0x0000006c00aca947 */ /* 0x002fea0003800000 */
.L_x_130:
        /* <DEDUP_REMOVED lines=47> */
.L_x_40:
[C---:B-1----:R-:W-:Y:S01]  /*7320*/  VIADD R5, R4.reuse, 0x1 ;  /* 0x0000000104057836 */ /* 0x042fe20000000000 */
[C---:B------:R-:W-:Y:S01]  /*7330*/  IADD3 R6, R4.reuse, 0x8, RZ ;  /* 0x0000000804067810 */ /* 0x040fe20007ffe0ff */
[C---:B------:R-:W-:Y:S01]  /*7340*/  VIADD R153, R4.reuse, 0x79 ;  /* 0x0000007904997836 */ /* 0x040fe20000000000 */
[C---:B------:R-:W-:Y:S01]  /*7350*/  ISETP.GE.AND P4, PT, R4.reuse, UR57, PT ;  /* 0x0000003904007c0c */ /* 0x040fe2000bf86270 */
[----:B------:R-:W-:Y:S01]  /*7360*/  ULEA UR6, UR10, UR45, 0x3 ;  /* 0x0000002d0a067291 */ /* 0x000fe2000f8e183f */
[----:B------:R-:W-:Y:S01]  /*7370*/  ISETP.GE.AND P3, PT, R5, UR57, PT ;  /* 0x0000003905007c0c */ /* 0x000fe2000bf66270 */
[----:B------:R-:W-:Y:S01]  /*7380*/  VIADD R5, R4, 0x10 ;  /* 0x0000001004057836 */ /* 0x000fe20000000000 */
[----:B------:R-:W-:Y:S02]  /*7390*/  ISETP.GE.AND P2, PT, R6, UR57, PT ;  /* 0x0000003906007c0c */ /* 0x000fe4000bf46270 */
[----:B------:R-:W-:Y:S02]  /*73a0*/  IADD3 R6, R4, 0x11, RZ ;  /* 0x0000001104067810 */ /* 0x000fe40007ffe0ff */
[----:B------:R-:W-:-:S02]  /*73b0*/  ISETP.GE.AND P6, PT, R5, UR57, PT ;  /* 0x0000003905007c0c */ /* 0x000fc4000bfc6270 */
[----:B------:R-:W-:Y:S02]  /*73c0*/  FSEL R24, R24, -INF , !P4 ;  /* 0xff80000018187808 */ /* 0x000fe40006000000 */
[----:B------:R-:W-:Y:S02]  /*73d0*/  FSEL R5, R26, -INF , !P4 ;  /* 0xff8000001a057808 */ /* 0x000fe40006000000 */
[----:B------:R-:W-:Y:S02]  /*73e0*/  ISETP.GE.AND P4, PT, R6, UR57, PT ;  /* 0x0000003906007c0c */ /* 0x000fe4000bf86270 */
[C---:B------:R-:W-:Y:S02]  /*73f0*/  IADD3 R10, R4.reuse, 0x9, RZ ;  /* 0x00000009040a7810 */ /* 0x040fe40007ffe0ff */
[----:B------:R-:W-:Y:S02]  /*7400*/  IADD3 R6, R4, 0x18, RZ ;  /* 0x0000001804067810 */ /* 0x000fe40007ffe0ff */
[----:B------:R-:W-:-:S02]  /*7410*/  FSEL R25, R25, -INF , !P3 ;  /* 0xff80000019197808 */ /* 0x000fc40005800000 */
[----:B------:R-:W-:Y:S02]  /*7420*/  FSEL R27, R27, -INF , !P3 ;  /* 0xff8000001b1b7808 */ /* 0x000fe40005800000 */
[----:B------:R-:W-:Y:S01]  /*7430*/  ISETP.GE.AND P5, PT, R10, UR57, PT ;  /* 0x000000390a007c0c */ /* 0x000fe2000bfa6270 */
[----:B------:R-:W-:Y:S01]  /*7440*/  VIADD R10, R4, 0x19 ;  /* 0x00000019040a7836 */ /* 0x000fe20000000000 */
[----:B------:R-:W-:Y:S02]  /*7450*/  ISETP.GE.AND P3, PT, R6, UR57, PT ;  /* 0x0000003906007c0c */ /* 0x000fe4000bf66270 */
[----:B------:R-:W-:Y:S02]  /*7460*/  IADD3 R6, R4, 0x20, RZ ;  /* 0x0000002004067810 */ /* 0x000fe40007ffe0ff */
[----:B------:R-:W-:Y:S02]  /*7470*/  FSEL R29, R29, -INF , !P5 ;  /* 0xff8000001d1d7808 */ /* 0x000fe40006800000 */
[----:B------:R-:W-:-:S02]  /*7480*/  FSEL R31, R31, -INF , !P5 ;  /* 0xff8000001f1f7808 */ /* 0x000fc40006800000 */
[----:B------:R-:W-:Y:S02]  /*7490*/  ISETP.GE.AND P5, PT, R6, UR57, PT ;  /* 0x0000003906007c0c */ /* 0x000fe4000bfa6270 */
[----:B------:R-:W-:Y:S02]  /*74a0*/  FMNMX R6, R5, R8, !PT ;  /* 0x0000000805067209 */ /* 0x000fe40007800000 */
[----:B------:R-:W-:Y:S02]  /*74b0*/  FSEL R28, R28, -INF , !P2 ;  /* 0xff8000001c1c7808 */ /* 0x000fe40005000000 */
[----:B------:R-:W-:Y:S02]  /*74c0*/  FSEL R30, R30, -INF , !P2 ;  /* 0xff8000001e1e7808 */ /* 0x000fe40005000000 */
[----:B------:R-:W-:Y:S02]  /*74d0*/  FMNMX R11, R27, R6, !PT ;  /* 0x000000061b0b7209 */ /* 0x000fe40007800000 */
[----:B------:R-:W-:-:S02]  /*74e0*/  ISETP.GE.AND P2, PT, R10, UR57, PT ;  /* 0x000000390a007c0c */ /* 0x000fc4000bf46270 */
[----:B------:R-:W-:Y:S02]  /*74f0*/  IADD3 R10, R4, 0x21, RZ ;  /* 0x00000021040a7810 */ /* 0x000fe40007ffe0ff */
[----:B------:R-:W-:Y:S02]  /*7500*/  FMNMX R6, R30, R11, !PT ;  /* 0x0000000b1e067209 */ /* 0x000fe40007800000 */
[----:B------:R-:W-:Y:S02]  /*7510*/  FSEL R32, R32, -INF , !P6 ;  /* 0xff80000020207808 */ /* 0x000fe40007000000 */
[----:B------:R-:W-:Y:S02]  /*7520*/  FSEL R34, R34, -INF , !P6 ;  /* 0xff80000022227808 */ /* 0x000fe40007000000 */
[----:B------:R-:W-:Y:S01]  /*7530*/  ISETP.GE.AND P6, PT, R10, UR57, PT ;  /* 0x000000390a007c0c */ /* 0x000fe2000bfc6270 */
[----:B------:R-:W-:Y:S01]  /*7540*/  VIADD R10, R4, 0x28 ;  /* 0x00000028040a7836 */ /* 0x000fe20000000000 */
[----:B------:R-:W-:-:S02]  /*7550*/  FMNMX R11, R31, R6, !PT ;  /* 0x000000061f0b7209 */ /* 0x000fc40007800000 */
[----:B------:R-:W-:Y:S02]  /*7560*/  FSEL R33, R33, -INF , !P4 ;  /* 0xff80000021217808 */ /* 0x000fe40006000000 */
[----:B------:R-:W-:Y:S02]  /*7570*/  FSEL R35, R35, -INF , !P4 ;  /* 0xff80000023237808 */ /* 0x000fe40006000000 */
[----:B------:R-:W-:Y:S02]  /*7580*/  ISETP.GE.AND P4, PT, R10, UR57, PT ;  /* 0x000000390a007c0c */ /* 0x000fe4000bf86270 */
[----:B------:R-:W-:Y:S02]  /*7590*/  FMNMX R6, R34, R11, !PT ;  /* 0x0000000b22067209 */ /* 0x000fe40007800000 */
[----:B------:R-:W-:Y:S02]  /*75a0*/  IADD3 R10, R4, 0x29, RZ ;  /* 0x00000029040a7810 */ /* 0x000fe40007ffe0ff */
[----:B------:R-:W-:-:S02]  /*75b0*/  FSEL R36, R36, -INF , !P3 ;  /* 0xff80000024247808 */ /* 0x000fc40005800000 */
[----:B------:R-:W-:Y:S02]  /*75c0*/  FSEL R38, R38, -INF , !P3 ;  /* 0xff80000026267808 */ /* 0x000fe40005800000 */
[----:B------:R-:W-:Y:S02]  /*75d0*/  FMNMX R11, R35, R6, !PT ;  /* 0x00000006230b7209 */ /* 0x000fe40007800000 */
[----:B------:R-:W-:Y:S02]  /*75e0*/  ISETP.GE.AND P3, PT, R10, UR57, PT ;  /* 0x000000390a007c0c */ /* 0x000fe4000bf66270 */
[----:B------:R-:W-:Y:S02]  /*75f0*/  IADD3 R10, R4, 0x30, RZ ;  /* 0x00000030040a7810 */ /* 0x000fe40007ffe0ff */
[----:B------:R-:W-:Y:S02]  /*7600*/  FSEL R39, R39, -INF , !P2 ;  /* 0xff80000027277808 */ /* 0x000fe40005000000 */
[----:B------:R-:W-:-:S02]  /*7610*/  FMNMX R6, R38, R11, !PT ;  /* 0x0000000b26067209 */ /* 0x000fc40007800000 */
[----:B------:R-:W-:Y:S02]  /*7620*/  FSEL R37, R37, -INF , !P2 ;  /* 0xff80000025257808 */ /* 0x000fe40005000000 */
[----:B------:R-:W-:Y:S01]  /*7630*/  ISETP.GE.AND P2, PT, R10, UR57, PT ;  /* 0x000000390a007c0c */ /* 0x000fe2000bf46270 */
[----:B------:R-:W-:Y:S01]  /*7640*/  VIADD R10, R4, 0x31 ;  /* 0x00000031040a7836 */ /* 0x000fe20000000000 */
[----:B------:R-:W-:Y:S02]  /*7650*/  FSEL R42, R42, -INF , !P5 ;  /* 0xff8000002a2a7808 */ /* 0x000fe40006800000 */
[----:B------:R-:W-:Y:S02]  /*7660*/  FMNMX R11, R39, R6, !PT ;  /* 0x00000006270b7209 */ /* 0x000fe40007800000 */
[----:B------:R-:W-:Y:S02]  /*7670*/  FSEL R40, R40, -INF , !P5 ;  /* 0xff80000028287808 */ /* 0x000fe40006800000 */
[----:B------:R-:W-:-:S02]  /*7680*/  ISETP.GE.AND P5, PT, R10, UR57, PT ;  /* 0x000000390a007c0c */ /* 0x000fc4000bfa6270 */
[----:B------:R-:W-:Y:S02]  /*7690*/  FSEL R43, R43, -INF , !P6 ;  /* 0xff8000002b2b7808 */ /* 0x000fe40007000000 */
[----:B------:R-:W-:Y:S02]  /*76a0*/  FMNMX R6, R42, R11, !PT ;  /* 0x0000000b2a067209 */ /* 0x000fe40007800000 */
[----:B------:R-:W-:Y:S02]  /*76b0*/  IADD3 R10, R4, 0x38, RZ ;  /* 0x00000038040a7810 */ /* 0x000fe40007ffe0ff */
[----:B------:R-:W-:Y:S02]  /*76c0*/  FSEL R41, R41, -INF , !P6 ;  /* 0xff80000029297808 */ /* 0x000fe40007000000 */
[----:B------:R-:W-:Y:S02]  /*76d0*/  FSEL R46, R46, -INF , !P4 ;  /* 0xff8000002e2e7808 */ /* 0x000fe40006000000 */
[----:B------:R-:W-:-:S02]  /*76e0*/  FMNMX R11, R43, R6, !PT ;  /* 0x000000062b0b7209 */ /* 0x000fc40007800000 */
[----:B------:R-:W-:Y:S02]  /*76f0*/  ISETP.GE.AND P6, PT, R10, UR57, PT ;  /* 0x000000390a007c0c */ /* 0x000fe4000bfc6270 */
[----:B------:R-:W-:Y:S02]  /*7700*/  IADD3 R10, R4, 0x39, RZ ;  /* 0x00000039040a7810 */ /* 0x000fe40007ffe0ff */
[----:B------:R-:W-:Y:S02]  /*7710*/  FSEL R47, R47, -INF , !P3 ;  /* 0xff8000002f2f7808 */ /* 0x000fe40005800000 */
[----:B------:R-:W-:Y:S02]  /*7720*/  FMNMX R6, R46, R11, !PT ;  /* 0x0000000b2e067209 */ /* 0x000fe40007800000 */
[----:B------:R-:W-:Y:S02]  /*7730*/  FSEL R44, R44, -INF , !P4 ;  /* 0xff8000002c2c7808 */ /* 0x000fe40006000000 */
[----:B------:R-:W-:Y:S01]  /*7740*/  ISETP.GE.AND P4, PT, R10, UR57, PT ;  /* 0x000000390a007c0c */ /* 0x000fe2000bf86270 */
[----:B------:R-:W-:Y:S01]  /*7750*/  VIADD R10, R4, 0x40 ;  /* 0x00000040040a7836 */ /* 0x000fe20000000000 */
[----:B------:R-:W-:-:S02]  /*7760*/  FSEL R50, R50, -INF , !P2 ;  /* 0xff80000032327808 */ /* 0x000fc40005000000 */
[----:B------:R-:W-:Y:S02]  /*7770*/  FMNMX R11, R47, R6, !PT ;  /* 0x000000062f0b7209 */ /* 0x000fe40007800000 */
[----:B------:R-:W-:Y:S02]  /*7780*/  FSEL R45, R45, -INF , !P3 ;  /* 0xff8000002d2d7808 */ /* 0x000fe40005800000 */
[----:B------:R-:W-:Y:S02]  /*7790*/  ISETP.GE.AND P3, PT, R10, UR57, PT ;  /* 0x000000390a007c0c */ /* 0x000fe4000bf66270 */
[----:B------:R-:W-:Y:S02]  /*77a0*/  FSEL R51, R51, -INF , !P5 ;  /* 0xff80000033337808 */ /* 0x000fe40006800000 */
[----:B------:R-:W-:Y:S02]  /*77b0*/  FMNMX R6, R50, R11, !PT ;  /* 0x0000000b32067209 */ /* 0x000fe40007800000 */
[----:B------:R-:W-:-:S02]  /*77c0*/  IADD3 R10, R4, 0x41, RZ ;  /* 0x00000041040a7810 */ /* 0x000fc40007ffe0ff */
[----:B------:R-:W-:Y:S02]  /*77d0*/  FSEL R48, R48, -INF , !P2 ;  /* 0xff80000030307808 */ /* 0x000fe40005000000 */
[----:B------:R-:W-:Y:S02]  /*77e0*/  FSEL R54, R54, -INF , !P6 ;  /* 0xff80000036367808 */ /* 0x000fe40007000000 */
[----:B------:R-:W-:Y:S02]  /*77f0*/  FMNMX R11, R51, R6, !PT ;  /* 0x00000006330b7209 */ /* 0x000fe40007800000 */
[----:B------:R-:W-:Y:S02]  /*7800*/  ISETP.GE.AND P2, PT, R10, UR57, PT ;  /* 0x000000390a007c0c */ /* 0x000fe4000bf46270 */
[----:B------:R-:W-:Y:S02]  /*7810*/  IADD3 R10, R4, 0x48, RZ ;  /* 0x00000048040a7810 */ /* 0x000fe40007ffe0ff */
[----:B------:R-:W-:-:S02]  /*7820*/  FSEL R55, R55, -INF , !P4 ;  /* 0xff80000037377808 */ /* 0x000fc40006000000 */
[----:B------:R-:W-:Y:S02]  /*7830*/  FMNMX R6, R54, R11, !PT ;  /* 0x0000000b36067209 */ /* 0x000fe40007800000 */
[----:B------:R-:W-:Y:S02]  /*7840*/  FSEL R49, R49, -INF , !P5 ;  /* 0xff80000031317808 */ /* 0x000fe40006800000 */
[----:B------:R-:W-:Y:S01]  /*7850*/  ISETP.GE.AND P5, PT, R10, UR57, PT ;  /* 0x000000390a007c0c */ /* 0x000fe2000bfa6270 */
[----:B------:R-:W-:Y:S01]  /*7860*/  VIADD R10, R4, 0x49 ;  /* 0x00000049040a7836 */ /* 0x000fe20000000000 */
[----:B------:R-:W-:Y:S02]  /*7870*/  FSEL R58, R58, -INF , !P3 ;  /* 0xff8000003a3a7808 */ /* 0x000fe40005800000 */
[----:B------:R-:W-:Y:S02]  /*7880*/  FMNMX R11, R55, R6, !PT ;  /* 0x00000006370b7209 */ /* 0x000fe40007800000 */
[----:B------:R-:W-:-:S02]  /*7890*/  FSEL R52, R52, -INF , !P6 ;  /* 0xff80000034347808 */ /* 0x000fc40007000000 */
[----:B------:R-:W-:Y:S02]  /*78a0*/  ISETP.GE.AND P6, PT, R10, UR57, PT ;  /* 0x000000390a007c0c */ /* 0x000fe4000bfc6270 */
[----:B------:R-:W-:Y:S02]  /*78b0*/  FSEL R59, R59, -INF , !P2 ;  /* 0xff8000003b3b7808 */ /* 0x000fe40005000000 */
[----:B------:R-:W-:Y:S02]  /*78c0*/  FMNMX R6, R58, R11, !PT ;  /* 0x0000000b3a067209 */ /* 0x000fe40007800000 */
[----:B------:R-:W-:Y:S02]  /*78d0*/  IADD3 R10, R4, 0x50, RZ ;  /* 0x00000050040a7810 */ /* 0x000fe40007ffe0ff */
[----:B------:R-:W-:Y:S02]  /*78e0*/  FSEL R53, R53, -INF , !P4 ;  /* 0xff80000035357808 */ /* 0x000fe40006000000 */
[----:B------:R-:W-:-:S02]  /*78f0*/  FSEL R62, R62, -INF , !P5 ;  /* 0xff8000003e3e7808 */ /* 0x000fc40006800000 */
[----:B------:R-:W-:Y:S02]  /*7900*/  FMNMX R11, R59, R6, !PT ;  /* 0x000000063b0b7209 */ /* 0x000fe40007800000 */
[----:B------:R-:W-:Y:S02]  /*7910*/  ISETP.GE.AND P4, PT, R10, UR57, PT ;  /* 0x000000390a007c0c */ /* 0x000fe4000bf86270 */
[----:B------:R-:W-:Y:S02]  /*7920*/  IADD3 R10, R4, 0x51, RZ ;  /* 0x00000051040a7810 */ /* 0x000fe40007ffe0ff */
[----:B------:R-:W-:Y:S02]  /*7930*/  FSEL R63, R63, -INF , !P6 ;  /* 0xff8000003f3f7808 */ /* 0x000fe40007000000 */
[----:B------:R-:W-:Y:S02]  /*7940*/  FMNMX R6, R62, R11, !PT ;  /* 0x0000000b3e067209 */ /* 0x000fe40007800000 */
[----:B------:R-:W-:-:S02]  /*7950*/  FSEL R56, R56, -INF , !P3 ;  /* 0xff80000038387808 */ /* 0x000fc40005800000 */
[----:B------:R-:W-:Y:S01]  /*7960*/  ISETP.GE.AND P3, PT, R10, UR57, PT ;  /* 0x000000390a007c0c */ /* 0x000fe2000bf66270 */
[----:B------:R-:W-:Y:S01]  /*7970*/  VIADD R10, R4, 0x58 ;  /* 0x00000058040a7836 */ /* 0x000fe20000000000 */
[----:B------:R-:W-:Y:S02]  /*7980*/  FSEL R66, R66, -INF , !P4 ;  /* 0xff80000042427808 */ /* 0x000fe40006000000 */
[----:B------:R-:W-:Y:S02]  /*7990*/  FMNMX R11, R63, R6, !PT ;  /* 0x000000063f0b7209 */ /* 0x000fe40007800000 */
[----:B------:R-:W-:Y:S02]  /*79a0*/  FSEL R57, R57, -INF , !P2 ;  /* 0xff80000039397808 */ /* 0x000fe40005000000 */
[----:B------:R-:W-:Y:S01]  /*79b0*/  ISETP.GE.AND P2, PT, R10, UR57, PT ;  /* 0x000000390a007c0c */ /* 0x000fe2000bf46270 */
[C---:B------:R-:W-:Y:S01]  /*79c0*/  VIADD R10, R4.reuse, 0x61 ;  /* 0x00000061040a7836 */ /* 0x040fe20000000000 */
[----:B------:R-:W-:-:S02]  /*79d0*/  IADD3 R23, R4, 0x59, RZ ;  /* 0x0000005904177810 */ /* 0x000fc40007ffe0ff */
[----:B------:R-:W-:Y:S02]  /*79e0*/  FSEL R67, R67, -INF , !P3 ;  /* 0xff80000043437808 */ /* 0x000fe40005800000 */
[----:B------:R-:W-:Y:S02]  /*79f0*/  FMNMX R6, R66, R11, !PT ;  /* 0x0000000b42067209 */ /* 0x000fe40007800000 */
[----:B------:R-:W-:Y:S02]  /*7a00*/  P2R R13, PR, RZ, 0x2 ;  /* 0x00000002ff0d7803 */ /* 0x000fe40000000000 */
[----:B------:R-:W-:Y:S02]  /*7a10*/  IADD3 R26, R4, 0x60, RZ ;  /* 0x00000060041a7810 */ /* 0x000fe40007ffe0ff */
[----:B------:R-:W-:Y:S02]  /*7a20*/  ISETP.GE.AND P1, PT, R23, UR57, PT ;  /* 0x0000003917007c0c */ /* 0x000fe4000bf26270 */
[----:B------:R-:W-:-:S02]  /*7a30*/  FSEL R70, R70, -INF , !P2 ;  /* 0xff80000046467808 */ /* 0x000fc40005000000 */
[----:B------:R-:W-:Y:S02]  /*7a40*/  FMNMX R11, R67, R6, !PT ;  /* 0x00000006430b7209 */ /* 0x000fe40007800000 */
[----:B------:R-:W-:Y:S02]  /*7a50*/  P2R R14, PR, RZ, 0x1 ;  /* 0x00000001ff0e7803 */ /* 0x000fe40000000000 */
[----:B------:R-:W-:Y:S02]  /*7a60*/  FSEL R60, R60, -INF , !P5 ;  /* 0xff8000003c3c7808 */ /* 0x000fe40006800000 */
[----:B------:R-:W-:Y:S02]  /*7a70*/  ISETP.GE.AND P5, PT, R26, UR57, PT ;  /* 0x000000391a007c0c */ /* 0x000fe4000bfa6270 */
[----:B------:R-:W-:Y:S02]  /*7a80*/  ISETP.GE.AND P0, PT, R10, UR57, PT ;  /* 0x000000390a007c0c */ /* 0x000fe4000bf06270 */
[----:B------:R-:W-:-:S02]  /*7a90*/  FSEL R71, R71, -INF , !P1 ;  /* 0xff80000047477808 */ /* 0x000fc40004800000 */
[----:B------:R-:W-:Y:S02]  /*7aa0*/  FMNMX R6, R70, R11, !PT ;  /* 0x0000000b46067209 */ /* 0x000fe40007800000 */
[----:B------:R-:W-:Y:S02]  /*7ab0*/  IADD3 R10, R4, 0x68, RZ ;  /* 0x00000068040a7810 */ /* 0x000fe40007ffe0ff */
[----:B------:R-:W-:Y:S02]  /*7ac0*/  FSEL R74, R74, -INF , !P5 ;  /* 0xff8000004a4a7808 */ /* 0x000fe40006800000 */
[----:B------:R-:W-:Y:S02]  /*7ad0*/  FMNMX R11, R71, R6, !PT ;  /* 0x00000006470b7209 */ /* 0x000fe40007800000 */
[----:B------:R-:W-:Y:S02]  /*7ae0*/  ISETP.GE.AND P1, PT, R10, UR57, PT ;  /* 0x000000390a007c0c */ /* 0x000fe4000bf26270 */
[----:B------:R-:W-:-:S02]  /*7af0*/  IADD3 R10, R4, 0x69, RZ ;  /* 0x00000069040a7810 */ /* 0x000fc40007ffe0ff */
[----:B------:R-:W-:Y:S02]  /*7b00*/  FSEL R75, R75, -INF , !P0 ;  /* 0xff8000004b4b7808 */ /* 0x000fe40004000000 */
[----:B------:R-:W-:Y:S02]  /*7b10*/  FMNMX R6, R74, R11, !PT ;  /* 0x0000000b4a067209 */ /* 0x000fe40007800000 */
[----:B------:R-:W-:Y:S02]  /*7b20*/  FSEL R68, R68, -INF , !P2 ;  /* 0xff80000044447808 */ /* 0x000fe40005000000 */
[----:B------:R-:W-:Y:S01]  /*7b30*/  ISETP.GE.AND P2, PT, R10, UR57, PT ;  /* 0x000000390a007c0c */ /* 0x000fe2000bf46270 */
[----:B------:R-:W-:Y:S01]  /*7b40*/  VIADD R10, R4, 0x70 ;  /* 0x00000070040a7836 */ /* 0x000fe20000000000 */
[----:B------:R-:W-:Y:S02]  /*7b50*/  FSEL R78, R78, -INF , !P1 ;  /* 0xff8000004e4e7808 */ /* 0x000fe40004800000 */
[----:B------:R-:W-:-:S02]  /*7b60*/  FMNMX R11, R75, R6, !PT ;  /* 0x000000064b0b7209 */ /* 0x000fc40007800000 */
[----:B------:R-:W-:Y:S02]  /*7b70*/  FSEL R65, R65, -INF , !P3 ;  /* 0xff80000041417808 */ /* 0x000fe40005800000 */
[----:B------:R-:W-:Y:S02]  /*7b80*/  IADD3 R12, R4, 0x71, RZ ;  /* 0x00000071040c7810 */ /* 0x000fe40007ffe0ff */
[----:B------:R-:W-:Y:S02]  /*7b90*/  FSEL R79, R79, -INF , !P2 ;  /* 0xff8000004f4f7808 */ /* 0x000fe40005000000 */
[----:B------:R-:W-:Y:S02]  /*7ba0*/  FMNMX R6, R78, R11, !PT ;  /* 0x0000000b4e067209 */ /* 0x000fe40007800000 */
[----:B------:R-:W-:Y:S02]  /*7bb0*/  ISETP.GE.AND P3, PT, R10, UR57, PT ;  /* 0x000000390a007c0c */ /* 0x000fe4000bf66270 */
[----:B------:R-:W-:-:S02]  /*7bc0*/  FSEL R64, R64, -INF , !P4 ;  /* 0xff80000040407808 */ /* 0x000fc40006000000 */
[----:B------:R-:W-:Y:S02]  /*7bd0*/  IADD3 R152, R4, 0x78, RZ ;  /* 0x0000007804987810 */ /* 0x000fe40007ffe0ff */
[----:B------:R-:W-:Y:S02]  /*7be0*/  FSEL R82, R82, -INF , !P3 ;  /* 0xff80000052527808 */ /* 0x000fe40005800000 */
[----:B------:R-:W-:Y:S02]  /*7bf0*/  FMNMX R11, R79, R6, !PT ;  /* 0x000000064f0b7209 */ /* 0x000fe40007800000 */
[----:B------:R-:W-:Y:S02]  /*7c00*/  ISETP.GE.AND P4, PT, R12, UR57, PT ;  /* 0x000000390c007c0c */ /* 0x000fe4000bf86270 */
[----:B------:R-:W-:Y:S02]  /*7c10*/  FMNMX R6, R82, R11, !PT ;  /* 0x0000000b52067209 */ /* 0x000fe40007800000 */
[----:B------:R-:W-:-:S02]  /*7c20*/  FSEL R83, R83, -INF , !P4 ;  /* 0xff80000053537808 */ /* 0x000fc40006000000 */
[----:B------:R-:W-:Y:S02]  /*7c30*/  ISETP.GE.AND P5, PT, R152, UR57, PT ;  /* 0x0000003998007c0c */ /* 0x000fe4000bfa6270 */
[----:B------:R-:W-:Y:S02]  /*7c40*/  FSEL R61, R61, -INF , !P6 ;  /* 0xff8000003d3d7808 */ /* 0x000fe40007000000 */
[----:B------:R-:W-:Y:S02]  /*7c50*/  FSEL R86, R86, -INF , !P5 ;  /* 0xff80000056567808 */ /* 0x000fe40006800000 */
[----:B------:R-:W-:Y:S02]  /*7c60*/  FMNMX R11, R83, R6, !PT ;  /* 0x00000006530b7209 */ /* 0x000fe40007800000 */
[----:B------:R-:W-:Y:S02]  /*7c70*/  ISETP.GE.AND P6, PT, R153, UR57, PT ;  /* 0x0000003999007c0c */ /* 0x000fe4000bfc6270 */
[----:B------:R-:W-:-:S02]  /*7c80*/  FMNMX R6, R86, R11, !PT ;  /* 0x0000000b56067209 */ /* 0x000fc40007800000 */
[----:B------:R-:W-:Y:S02]  /*7c90*/  FSEL R87, R87, -INF , !P6 ;  /* 0xff80000057577808 */ /* 0x000fe40007000000 */
[----:B------:R-:W-:Y:S02]  /*7ca0*/  P2R R15, PR, RZ, 0x4 ;  /* 0x00000004ff0f7803 */ /* 0x000fe40000000000 */
[----:B------:R-:W-:Y:S02]  /*7cb0*/  FMNMX R10, R87, R6, !PT ;  /* 0x00000006570a7209 */ /* 0x000fe40007800000 */
[----:B------:R-:W-:Y:S02]  /*7cc0*/  P2R R21, PR, RZ, 0x1 ;  /* 0x00000001ff157803 */ /* 0x000fe40000000000 */
[----:B------:R-:W-:Y:S01]  /*7cd0*/  ISETP.GE.AND P0, PT, R26, UR57, PT ;  /* 0x000000391a007c0c */ /* 0x000fe2000bf06270 */
[----:B------:R-:W1:Y:S01]  /*7ce0*/  SHFL.BFLY PT, R11, R10, 0x1, 0x1f ;  /* 0x0c201f000a0b7f89 */ /* 0x000e6200000e0000 */
[----:B------:R-:W-:-:S02]  /*7cf0*/  P2R R20, PR, RZ, 0x2 ;  /* 0x00000002ff147803 */ /* 0x000fc40000000000 */
[----:B------:R-:W-:Y:S02]  /*7d00*/  FSEL R72, R72, -INF , !P0 ;  /* 0xff80000048487808 */ /* 0x000fe40004000000 */
[----:B------:R-:W-:Y:S02]  /*7d10*/  ISETP.NE.AND P0, PT, R21, RZ, PT ;  /* 0x000000ff1500720c */ /* 0x000fe40003f05270 */
[----:B------:R-:W-:Y:S02]  /*7d20*/  ISETP.GE.AND P1, PT, R23, UR57, PT ;  /* 0x0000003917007c0c */ /* 0x000fe4000bf26270 */
[----:B------:R-:W-:Y:S02]  /*7d30*/  FSEL R73, R73, -INF , !P0 ;  /* 0xff80000049497808 */ /* 0x000fe40004000000 */
[----:B------:R-:W-:Y:S02]  /*7d40*/  ISETP.NE.AND P0, PT, R14, RZ, PT ;  /* 0x000000ff0e00720c */ /* 0x000fe40003f05270 */
[----:B------:R-:W-:-:S02]  /*7d50*/  FSEL R69, R69, -INF , !P1 ;  /* 0xff80000045457808 */ /* 0x000fc40004800000 */
[----:B------:R-:W-:Y:S02]  /*7d60*/  ISETP.NE.AND P1, PT, R20, RZ, PT ;  /* 0x000000ff1400720c */ /* 0x000fe40003f25270 */
[----:B------:R-:W-:Y:S02]  /*7d70*/  FSEL R80, R80, -INF , !P3 ;  /* 0xff80000050507808 */ /* 0x000fe40005800000 */
[----:B------:R-:W-:Y:S02]  /*7d80*/  FSEL R76, R76, -INF , !P1 ;  /* 0xff8000004c4c7808 */ /* 0x000fe40004800000 */
[----:B------:R-:W-:Y:S02]  /*7d90*/  ISETP.NE.AND P1, PT, R13, RZ, PT ;  /* 0x000000ff0d00720c */ /* 0x000fe40003f25270 */
[----:B------:R-:W-:Y:S02]  /*7da0*/  FSEL R81, R81, -INF , !P4 ;  /* 0xff80000051517808 */ /* 0x000fe40006000000 */
[----:B-1----:R-:W-:-:S02]  /*7db0*/  FMNMX R12, R10, R11, !PT ;  /* 0x0000000b0a0c7209 */ /* 0x002fc40007800000 */
[----:B------:R-:W-:Y:S02]  /*7dc0*/  FMNMX R10, R24, R9, !PT ;  /* 0x00000009180a7209 */ /* 0x000fe40007800000 */
[----:B------:R-:W-:Y:S01]  /*7dd0*/  FSEL R84, R84, -INF , !P5 ;  /* 0xff80000054547808 */ /* 0x000fe20006800000 */
[----:B------:R-:W1:Y:S01]  /*7de0*/  SHFL.BFLY PT, R11, R12, 0x2, 0x1f ;  /* 0x0c401f000c0b7f89 */ /* 0x000e6200000e0000 */
[----:B------:R-:W-:Y:S02]  /*7df0*/  FSEL R85, R85, -INF , !P6 ;  /* 0xff80000055557808 */ /* 0x000fe40007000000 */
[----:B-1----:R-:W-:-:S04]  /*7e00*/  FMNMX R6, R12, R11, !PT ;  /* 0x0000000b0c067209 */ /* 0x002fc80007800000 */
[----:B------:R-:W-:-:S04]  /*7e10*/  FSETP.NEU.AND P2, PT, R6, -INF , PT ;  /* 0xff8000000600780b */ /* 0x000fc80003f4d000 */
[----:B------:R-:W-:Y:S02]  /*7e20*/  FSEL R11, R6, RZ, P2 ;  /* 0x000000ff060b7208 */ /* 0x000fe40001000000 */
[----:B------:R-:W-:-:S03]  /*7e30*/  ISETP.NE.AND P2, PT, R15, RZ, PT ;  /* 0x000000ff0f00720c */ /* 0x000fc60003f45270 */
[----:B------:R-:W-:Y:S01]  /*7e40*/  FMUL R26, R11, UR56 ;  /* 0x000000380b1a7c20 */ /* 0x000fe20008400000 */
[----:B------:R-:W-:-:S03]  /*7e50*/  FSEL R77, R77, -INF , !P2 ;  /* 0xff8000004d4d7808 */ /* 0x000fc60005000000 */
[--C-:B------:R-:W-:Y:S01]  /*7e60*/  FFMA R14, R5, UR56, -R26.reuse ;  /* 0x00000038050e7c23 */ /* 0x100fe2000800081a */
[----:B------:R-:W-:Y:S01]  /*7e70*/  FMNMX R5, R25, R10, !PT ;  /* 0x0000000a19057209 */ /* 0x000fe20007800000 */
[--C-:B------:R-:W-:Y:S01]  /*7e80*/  FFMA R13, R27, UR56, -R26.reuse ;  /* 0x000000381b0d7c23 */ /* 0x100fe2000800081a */
[--C-:B------:R-:W-:Y:S01]  /*7e90*/  FFMA R27, R30, UR56, -R26.reuse ;  /* 0x000000381e1b7c23 */ /* 0x100fe2000800081a */
        /* <DEDUP_REMOVED lines=18> */
[----:B------:R-:W1:Y:S01]  /*7fc0*/  MUFU.EX2 R10, R14 ;  /* 0x0000000e000a7308 */ /* 0x000e620000000800 */
[----:B------:R-:W-:Y:S01]  /*7fd0*/  @!P3 FMUL R13, R13, 0.5 ;  /* 0x3f0000000d0db820 */ /* 0x000fe20000400000 */
[----:B------:R-:W-:Y:S01]  /*7fe0*/  FMNMX R12, R36, R5, !PT ;  /* 0x00000005240c7209 */ /* 0x000fe20007800000 */
[--C-:B------:R-:W-:Y:S01]  /*7ff0*/  FFMA R42, R51, UR56, -R26.reuse ;  /* 0x00000038332a7c23 */ /* 0x100fe2000800081a */
[----:B------:R-:W-:Y:S01]  /*8000*/  @!P4 FMUL R27, R27, 0.5 ;  /* 0x3f0000001b1bc820 */ /* 0x000fe20000400000 */
[--C-:B------:R-:W-:Y:S01]  /*8010*/  FFMA R46, R55, UR56, -R26.reuse ;  /* 0x00000038372e7c23 */ /* 0x100fe2000800081a */
[----:B------:R-:W-:Y:S01]  /*8020*/  FMNMX R5, R37, R12, !PT ;  /* 0x0000000c25057209 */ /* 0x000fe20007800000 */
[--C-:B------:R-:W-:Y:S01]  /*8030*/  FFMA R50, R59, UR56, -R26.reuse ;  /* 0x000000383b327c23 */ /* 0x100fe2000800081a */
[----:B------:R-:W2:Y:S01]  /*8040*/  MUFU.EX2 R13, R13 ;  /* 0x0000000d000d7308 */ /* 0x000ea20000000800 */
[----:B------:R-:W-:Y:S01]  /*8050*/  @!P5 FMUL R31, R31, 0.5 ;  /* 0x3f0000001f1fd820 */ /* 0x000fe20000400000 */
[----:B------:R-:W-:Y:S01]  /*8060*/  FMNMX R12, R40, R5, !PT ;  /* 0x00000005280c7209 */ /* 0x000fe20007800000 */
[--C-:B------:R-:W-:Y:S01]  /*8070*/  FFMA R51, R63, UR56, -R26.reuse ;  /* 0x000000383f337c23 */ /* 0x100fe2000800081a */
[----:B------:R-:W-:Y:S01]  /*8080*/  @!P6 FMUL R34, R34, 0.5 ;  /* 0x3f0000002222e820 */ /* 0x000fe20000400000 */
[--C-:B------:R-:W-:Y:S01]  /*8090*/  FFMA R55, R71, UR56, -R26.reuse ;  /* 0x0000003847377c23 */ /* 0x100fe2000800081a */
[----:B------:R-:W-:Y:S01]  /*80a0*/  FMNMX R5, R41, R12, !PT ;  /* 0x0000000c29057209 */ /* 0x000fe20007800000 */
[--C-:B------:R-:W-:Y:S01]  /*80b0*/  FFMA R59, R75, UR56, -R26.reuse ;  /* 0x000000384b3b7c23 */ /* 0x100fe2000800081a */
[----:B------:R-:W3:Y:S01]  /*80c0*/  MUFU.EX2 R27, R27 ;  /* 0x0000001b001b7308 */ /* 0x000ee20000000800 */
[----:B-1----:R-:W-:Y:S01]  /*80d0*/  @!P2 FMUL R10, R10, R10 ;  /* 0x0000000a0a0aa220 */ /* 0x002fe20000400000 */
[----:B------:R-:W-:Y:S01]  /*80e0*/  FSETP.GEU.AND P2, PT, R15, -126, PT ;  /* 0xc2fc00000f00780b */ /* 0x000fe20003f4e000 */
[--C-:B------:R-:W-:Y:S01]  /*80f0*/  FFMA R63, R79, UR56, -R26.reuse ;  /* 0x000000384f3f7c23 */ /* 0x100fe2000800081a */
[----:B------:R-:W-:Y:S01]  /*8100*/  FMNMX R14, R44, R5, !PT ;  /* 0x000000052c0e7209 */ /* 0x000fe20007800000 */
[----:B------:R-:W-:-:S03]  /*8110*/  FFMA R71, R87, UR56, -R26 ;  /* 0x0000003857477c23 */ /* 0x000fc6000800081a */
[----:B------:R-:W1:Y:S01]  /*8120*/  MUFU.EX2 R12, R31 ;  /* 0x0000001f000c7308 */ /* 0x000e620000000800 */
[----:B--2---:R-:W-:Y:S01]  /*8130*/  @!P3 FMUL R13, R13, R13 ;  /* 0x0000000d0d0db220 */ /* 0x004fe20000400000 */
[----:B------:R-:W-:Y:S02]  /*8140*/  FSETP.GEU.AND P3, PT, R38, -126, PT ;  /* 0xc2fc00002600780b */ /* 0x000fe40003f6e000 */
[----:B------:R-:W-:-:S03]  /*8150*/  FMNMX R5, R45, R14, !PT ;  /* 0x0000000e2d057209 */ /* 0x000fc60007800000 */
[----:B------:R-:W-:Y:S01]  /*8160*/  @!P2 FMUL R15, R15, 0.5 ;  /* 0x3f0000000f0fa820 */ /* 0x000fe20000400000 */
[----:B------:R2:W4:Y:S01]  /*8170*/  MUFU.EX2 R14, R34 ;  /* 0x00000022000e7308 */ /* 0x0005220000000800 */
[----:B---3--:R-:W-:Y:S01]  /*8180*/  @!P4 FMUL R27, R27, R27 ;  /* 0x0000001b1b1bc220 */ /* 0x008fe20000400000 */
[----:B------:R-:W-:Y:S02]  /*8190*/  FSETP.GEU.AND P4, PT, R39, -126, PT ;  /* 0xc2fc00002700780b */ /* 0x000fe40003f8e000 */
[----:B------:R-:W-:-:S03]  /*81a0*/  FMNMX R20, R48, R5, !PT ;  /* 0x0000000530147209 */ /* 0x000fc60007800000 */
[----:B------:R-:W-:Y:S01]  /*81b0*/  @!P3 FMUL R38, R38, 0.5 ;  /* 0x3f0000002626b820 */ /* 0x000fe20000400000 */
[----:B------:R-:W3:Y:S01]  /*81c0*/  MUFU.EX2 R15, R15 ;  /* 0x0000000f000f7308 */ /* 0x000ee20000000800 */
[----:B-1----:R-:W-:Y:S01]  /*81d0*/  @!P5 FMUL R12, R12, R12 ;  /* 0x0000000c0c0cd220 */ /* 0x002fe20000400000 */
[----:B------:R-:W-:Y:S01]  /*81e0*/  FSETP.GEU.AND P5, PT, R21, -126, PT ;  /* 0xc2fc00001500780b */ /* 0x000fe20003fae000 */
[--C-:B--2---:R-:W-:Y:S01]  /*81f0*/  FFMA R34, R43, UR56, -R26.reuse ;  /* 0x000000382b227c23 */ /* 0x104fe2000800081a */
[----:B------:R-:W-:Y:S01]  /*8200*/  FMNMX R5, R49, R20, !PT ;  /* 0x0000001431057209 */ /* 0x000fe20007800000 */
[--C-:B------:R-:W-:Y:S01]  /*8210*/  FFMA R43, R58, UR56, -R26.reuse ;  /* 0x000000383a2b7c23 */ /* 0x100fe2000800081a */
[--C-:B------:R-:W-:Y:S01]  /*8220*/  FFMA R58, R62, UR56, -R26.reuse ;  /* 0x000000383e3a7c23 */ /* 0x100fe2000800081a */
[----:B------:R-:W-:Y:S01]  /*8230*/  @!P4 FMUL R39, R39, 0.5 ;  /* 0x3f0000002727c820 */ /* 0x000fe20000400000 */
[----:B------:R1:W2:Y:S01]  /*8240*/  MUFU.EX2 R31, R38 ;  /* 0x00000026001f7308 */ /* 0x0002a20000000800 */
[----:B------:R-:W-:Y:S01]  /*8250*/  FMNMX R20, R52, R5, !PT ;  /* 0x0000000534147209 */ /* 0x000fe20007800000 */
[----:B----4-:R-:W-:Y:S01]  /*8260*/  @!P6 FMUL R14, R14, R14 ;  /* 0x0000000e0e0ee220 */ /* 0x010fe20000400000 */
[----:B------:R-:W-:Y:S01]  /*8270*/  FSETP.GEU.AND P6, PT, R34, -126, PT ;  /* 0xc2fc00002200780b */ /* 0x000fe20003fce000 */
[--C-:B------:R-:W-:Y:S01]  /*8280*/  FFMA R62, R67, UR56, -R26.reuse ;  /* 0x00000038433e7c23 */ /* 0x100fe2000800081a */
[----:B------:R-:W-:Y:S01]  /*8290*/  FMNMX R5, R53, R20, !PT ;  /* 0x0000001435057209 */ /* 0x000fe20007800000 */
[--C-:B------:R-:W-:Y:S01]  /*82a0*/  FFMA R67, R83, UR56, -R26.reuse ;  /* 0x0000003853437c23 */ /* 0x100fe2000800081a */
[----:B------:R-:W-:Y:S01]  /*82b0*/  @!P5 FMUL R21, R21, 0.5 ;  /* 0x3f0000001515d820 */ /* 0x000fe20000400000 */
[----:B------:R4:W5:Y:S01]  /*82c0*/  MUFU.EX2 R20, R39 ;  /* 0x0000002700147308 */ /* 0x0009620000000800 */
[----:B---3--:R-:W-:Y:S01]  /*82d0*/  @!P2 FMUL R15, R15, R15 ;  /* 0x0000000f0f0fa220 */ /* 0x008fe20000400000 */
[----:B------:R-:W-:Y:S01]  /*82e0*/  FSETP.GEU.AND P2, PT, R35, -126, PT ;  /* 0xc2fc00002300780b */ /* 0x000fe20003f4e000 */
[--C-:B-1----:R-:W-:Y:S01]  /*82f0*/  FFMA R38, R47, UR56, -R26.reuse ;  /* 0x000000382f267c23 */ /* 0x102fe2000800081a */
[----:B------:R-:W-:Y:S01]  /*8300*/  FMNMX R30, R56, R5, !PT ;  /* 0x00000005381e7209 */ /* 0x000fe20007800000 */
[--C-:B------:R-:W-:Y:S01]  /*8310*/  FFMA R47, R66, UR56, -R26.reuse ;  /* 0x00000038422f7c23 */ /* 0x100fe2000800081a */
[--C-:B------:R-:W-:Y:S01]  /*8320*/  FFMA R66, R78, UR56, -R26.reuse ;  /* 0x000000384e427c23 */ /* 0x100fe2000800081a */
[--C-:B------:R-:W-:Y:S01]  /*8330*/  FFMA R78, R86, UR56, -R26.reuse ;  /* 0x00000038564e7c23 */ /* 0x100fe2000800081a */
[----:B------:R-:W1:Y:S01]  /*8340*/  MUFU.EX2 R21, R21 ;  /* 0x0000001500157308 */ /* 0x000e620000000800 */
[----:B--2---:R-:W-:Y:S01]  /*8350*/  @!P3 FMUL R31, R31, R31 ;  /* 0x0000001f1f1fb220 */ /* 0x004fe20000400000 */
[----:B------:R-:W-:Y:S01]  /*8360*/  FSETP.GEU.AND P3, PT, R38, -126, PT ;  /* 0xc2fc00002600780b */ /* 0x000fe20003f6e000 */
[----:B------:R-:W-:Y:S01]  /*8370*/  @!P6 FMUL R34, R34, 0.5 ;  /* 0x3f0000002222e820 */ /* 0x000fe20000400000 */
[----:B------:R-:W-:Y:S01]  /*8380*/  FMNMX R5, R57, R30, !PT ;  /* 0x0000001e39057209 */ /* 0x000fe20007800000 */
[--C-:B----4-:R-:W-:Y:S01]  /*8390*/  FFMA R39, R54, UR56, -R26.reuse ;  /* 0x0000003836277c23 */ /* 0x110fe2000800081a */
[--C-:B------:R-:W-:Y:S01]  /*83a0*/  FFMA R54, R70, UR56, -R26.reuse ;  /* 0x0000003846367c23 */ /* 0x100fe2000800081a */
[----:B------:R-:W-:Y:S01]  /*83b0*/  @!P2 FMUL R35, R35, 0.5 ;  /* 0x3f0000002323a820 */ /* 0x000fe20000400000 */
[----:B------:R-:W-:Y:S01]  /*83c0*/  FMNMX R30, R60, R5, !PT ;  /* 0x000000053c1e7209 */ /* 0x000fe20007800000 */
[----:B-----5:R-:W-:Y:S01]  /*83d0*/  @!P4 FMUL R20, R20, R20 ;  /* 0x000000141414c220 */ /* 0x020fe20000400000 */
[----:B------:R-:W-:Y:S01]  /*83e0*/  FSETP.GEU.AND P4, PT, R23, -126, PT ;  /* 0xc2fc00001700780b */ /* 0x000fe20003f8e000 */
[----:B------:R-:W2:Y:S01]  /*83f0*/  MUFU.EX2 R34, R34 ;  /* 0x0000002200227308 */ /* 0x000ea20000000800 */
[----:B------:R-:W-:Y:S01]  /*8400*/  FMNMX R5, R61, R30, !PT ;  /* 0x0000001e3d057209 */ /* 0x000fe20007800000 */
[--C-:B------:R-:W-:Y:S01]  /*8410*/  FFMA R70, R74, UR56, -R26.reuse ;  /* 0x000000384a467c23 */ /* 0x100fe2000800081a */
[----:B------:R-:W-:Y:S01]  /*8420*/  FFMA R74, R82, UR56, -R26 ;  /* 0x00000038524a7c23 */ /* 0x000fe2000800081a */
[----:B------:R-:W-:Y:S01]  /*8430*/  @!P3 FMUL R38, R38, 0.5 ;  /* 0x3f0000002626b820 */ /* 0x000fe20000400000 */
[----:B------:R-:W-:Y:S01]  /*8440*/  FMNMX R30, R64, R5, !PT ;  /* 0x00000005401e7209 */ /* 0x000fe20007800000 */
[----:B-1----:R-:W-:Y:S01]  /*8450*/  @!P5 FMUL R21, R21, R21 ;  /* 0x000000151515d220 */ /* 0x002fe20000400000 */
[----:B------:R-:W-:Y:S01]  /*8460*/  FSETP.GEU.AND P5, PT, R42, -126, PT ;  /* 0xc2fc00002a00780b */ /* 0x000fe20003fae000 */
[----:B------:R-:W1:Y:S01]  /*8470*/  MUFU.EX2 R35, R35 ;  /* 0x0000002300237308 */ /* 0x000e620000000800 */
[----:B------:R-:W-:-:S03]  /*8480*/  FMNMX R5, R65, R30, !PT ;  /* 0x0000001e41057209 */ /* 0x000fc60007800000 */
[----:B------:R-:W-:Y:S01]  /*8490*/  @!P4 FMUL R23, R23, 0.5 ;  /* 0x3f0000001717c820 */ /* 0x000fe20000400000 */
[----:B------:R-:W-:-:S03]  /*84a0*/  FMNMX R30, R68, R5, !PT ;  /* 0x00000005441e7209 */ /* 0x000fc60007800000 */
[----:B------:R-:W3:Y:S01]  /*84b0*/  MUFU.EX2 R38, R38 ;  /* 0x0000002600267308 */ /* 0x000ee20000000800 */
[----:B--2---:R-:W-:Y:S01]  /*84c0*/  @!P6 FMUL R34, R34, R34 ;  /* 0x000000222222e220 */ /* 0x004fe20000400000 */
[----:B------:R-:W-:Y:S02]  /*84d0*/  FSETP.GEU.AND P6, PT, R39, -126, PT ;  /* 0xc2fc00002700780b */ /* 0x000fe40003fce000 */
[----:B------:R-:W-:Y:S01]  /*84e0*/  @!P5 FMUL R42, R42, 0.5 ;  /* 0x3f0000002a2ad820 */ /* 0x000fe20000400000 */
[----:B------:R-:W-:-:S03]  /*84f0*/  FMNMX R5, R69, R30, !PT ;  /* 0x0000001e45057209 */ /* 0x000fc60007800000 */
[----:B------:R-:W2:Y:S01]  /*8500*/  MUFU.EX2 R23, R23 ;  /* 0x0000001700177308 */ /* 0x000ea20000000800 */
[----:B-1----:R-:W-:Y:S01]  /*8510*/  @!P2 FMUL R35, R35, R35 ;  /* 0x000000232323a220 */ /* 0x002fe20000400000 */
[----:B------:R-:W-:Y:S02]  /*8520*/  FSETP.GEU.AND P2, PT, R46, -126, PT ;  /* 0xc2fc00002e00780b */ /* 0x000fe40003f4e000 */
[----:B------:R-:W-:-:S03]  /*8530*/  FMNMX R30, R72, R5, !PT ;  /* 0x00000005481e7209 */ /* 0x000fc60007800000 */
[----:B------:R-:W-:Y:S01]  /*8540*/  @!P6 FMUL R39, R39, 0.5 ;  /* 0x3f0000002727e820 */ /* 0x000fe20000400000 */
[----:B------:R-:W1:Y:S01]  /*8550*/  MUFU.EX2 R42, R42 ;  /* 0x0000002a002a7308 */ /* 0x000e620000000800 */
[----:B---3--:R-:W-:Y:S01]  /*8560*/  @!P3 FMUL R38, R38, R38 ;  /* 0x000000262626b220 */ /* 0x008fe20000400000 */
[----:B------:R-:W-:Y:S02]  /*8570*/  FSETP.GEU.AND P3, PT, R43, -126, PT ;  /* 0xc2fc00002b00780b */ /* 0x000fe40003f6e000 */
[----:B------:R-:W-:-:S03]  /*8580*/  FMNMX R5, R73, R30, !PT ;  /* 0x0000001e49057209 */ /* 0x000fc60007800000 */
[----:B------:R-:W-:Y:S01]  /*8590*/  @!P2 FMUL R46, R46, 0.5 ;  /* 0x3f0000002e2ea820 */ /* 0x000fe20000400000 */
[----:B------:R-:W3:Y:S01]  /*85a0*/  MUFU.EX2 R39, R39 ;  /* 0x0000002700277308 */ /* 0x000ee20000000800 */
[----:B--2---:R-:W-:Y:S01]  /*85b0*/  @!P4 FMUL R23, R23, R23 ;  /* 0x000000171717c220 */ /* 0x004fe20000400000 */
[----:B------:R-:W-:Y:S02]  /*85c0*/  FSETP.GEU.AND P4, PT, R50, -126, PT ;  /* 0xc2fc00003200780b */ /* 0x000fe40003f8e000 */
[----:B------:R-:W-:-:S03]  /*85d0*/  FMNMX R30, R76, R5, !PT ;  /* 0x000000054c1e7209 */ /* 0x000fc60007800000 */
[----:B------:R-:W-:Y:S01]  /*85e0*/  @!P3 FMUL R43, R43, 0.5 ;  /* 0x3f0000002b2bb820 */ /* 0x000fe20000400000 */
[----:B------:R-:W2:Y:S01]  /*85f0*/  MUFU.EX2 R46, R46 ;  /* 0x0000002e002e7308 */ /* 0x000ea20000000800 */
[----:B-1----:R-:W-:Y:S01]  /*8600*/  @!P5 FMUL R42, R42, R42 ;  /* 0x0000002a2a2ad220 */ /* 0x002fe20000400000 */
[----:B------:R-:W-:Y:S02]  /*8610*/  FSETP.GEU.AND P5, PT, R58, -126, PT ;  /* 0xc2fc00003a00780b */ /* 0x000fe40003fae000 */
[----:B------:R-:W-:-:S03]  /*8620*/  FMNMX R5, R77, R30, !PT ;  /* 0x0000001e4d057209 */ /* 0x000fc60007800000 */
[----:B------:R-:W-:Y:S01]  /*8630*/  @!P4 FMUL R50, R50, 0.5 ;  /* 0x3f0000003232c820 */ /* 0x000fe20000400000 */
[----:B------:R-:W1:Y:S01]  /*8640*/  MUFU.EX2 R43, R43 ;  /* 0x0000002b002b7308 */ /* 0x000e620000000800 */
[----:B---3--:R-:W-:Y:S01]  /*8650*/  @!P6 FMUL R39, R39, R39 ;  /* 0x000000272727e220 */ /* 0x008fe20000400000 */
[----:B------:R-:W-:Y:S02]  /*8660*/  FMNMX R30, R80, R5, !PT ;  /* 0x00000005501e7209 */ /* 0x000fe40007800000 */
[----:B------:R-:W-:Y:S02]  /*8670*/  FSETP.GEU.AND P6, PT, R51, -126, PT ;  /* 0xc2fc00003300780b */ /* 0x000fe40003fce000 */
[----:B------:R-:W-:Y:S01]  /*8680*/  FMNMX R5, R81, R30, !PT ;  /* 0x0000001e51057209 */ /* 0x000fe20007800000 */
[----:B------:R-:W-:Y:S01]  /*8690*/  @!P5 FMUL R58, R58, 0.5 ;  /* 0x3f0000003a3ad820 */ /* 0x000fe20000400000 */
[----:B------:R-:W3:Y:S01]  /*86a0*/  MUFU.EX2 R50, R50 ;  /* 0x0000003200327308 */ /* 0x000ee20000000800 */
[----:B--2---:R-:W-:Y:S01]  /*86b0*/  @!P2 FMUL R46, R46, R46 ;  /* 0x0000002e2e2ea220 */ /* 0x004fe20000400000 */
[----:B------:R-:W-:-:S02]  /*86c0*/  FSETP.GEU.AND P2, PT, R47, -126, PT ;  /* 0xc2fc00002f00780b */ /* 0x000fc40003f4e000 */
[----:B------:R-:W-:-:S04]  /*86d0*/  FMNMX R30, R84, R5, !PT ;  /* 0x00000005541e7209 */ /* 0x000fc80007800000 */
[----:B------:R-:W2:Y:S01]  /*86e0*/  MUFU.EX2 R58, R58 ;  /* 0x0000003a003a7308 */ /* 0x000ea20000000800 */
[----:B-1----:R-:W-:Y:S01]  /*86f0*/  @!P3 FMUL R43, R43, R43 ;  /* 0x0000002b2b2bb220 */ /* 0x002fe20000400000 */
[----:B------:R-:W-:Y:S01]  /*8700*/  FSETP.GEU.AND P3, PT, R62, -126, PT ;  /* 0xc2fc00003e00780b */ /* 0x000fe20003f6e000 */
[----:B------:R-:W-:Y:S01]  /*8710*/  @!P6 FMUL R51, R51, 0.5 ;  /* 0x3f0000003333e820 */ /* 0x000fe20000400000 */
[----:B------:R-:W-:-:S03]  /*8720*/  FMNMX R30, R85, R30, !PT ;  /* 0x0000001e551e7209 */ /* 0x000fc60007800000 */
[----:B------:R-:W-:Y:S02]  /*8730*/  @!P2 FMUL R47, R47, 0.5 ;  /* 0x3f0000002f2fa820 */ /* 0x000fe40000400000 */
[----:B------:R-:W1:Y:S01]  /*8740*/  SHFL.BFLY PT, R5, R30, 0x1, 0x1f ;  /* 0x0c201f001e057f89 */ /* 0x000e6200000e0000 */
[----:B---3--:R-:W-:Y:S01]  /*8750*/  @!P4 FMUL R50, R50, R50 ;  /* 0x000000323232c220 */ /* 0x008fe20000400000 */
[----:B------:R-:W-:Y:S01]  /*8760*/  FSETP.GEU.AND P4, PT, R54, -126, PT ;  /* 0xc2fc00003600780b */ /* 0x000fe20003f8e000 */
[----:B------:R-:W3:Y:S03]  /*8770*/  MUFU.EX2 R51, R51 ;  /* 0x0000003300337308 */ /* 0x000ee60000000800 */
[----:B------:R-:W-:Y:S01]  /*8780*/  @!P3 FMUL R62, R62, 0.5 ;  /* 0x3f0000003e3eb820 */ /* 0x000fe20000400000 */
[----:B--2---:R-:W-:Y:S01]  /*8790*/  @!P5 FMUL R58, R58, R58 ;  /* 0x0000003a3a3ad220 */ /* 0x004fe20000400000 */
[----:B------:R-:W-:-:S03]  /*87a0*/  FSETP.GEU.AND P5, PT, R55, -126, PT ;  /* 0xc2fc00003700780b */ /* 0x000fc60003fae000 */
[----:B------:R-:W2:Y:S04]  /*87b0*/  MUFU.EX2 R47, R47 ;  /* 0x0000002f002f7308 */ /* 0x000ea80000000800 */
[----:B------:R-:W-:-:S04]  /*87c0*/  @!P4 FMUL R54, R54, 0.5 ;  /* 0x3f0000003636c820 */ /* 0x000fc80000400000 */
[----:B------:R-:W4:Y:S01]  /*87d0*/  MUFU.EX2 R62, R62 ;  /* 0x0000003e003e7308 */ /* 0x000f220000000800 */
[----:B---3--:R-:W-:Y:S01]  /*87e0*/  @!P6 FMUL R51, R51, R51 ;  /* 0x000000333333e220 */ /* 0x008fe20000400000 */
[----:B------:R-:W-:Y:S01]  /*87f0*/  FSETP.GEU.AND P6, PT, R70, -126, PT ;  /* 0xc2fc00004600780b */ /* 0x000fe20003fce000 */
[----:B------:R-:W-:Y:S01]  /*8800*/  @!P5 FMUL R55, R55, 0.5 ;  /* 0x3f0000003737d820 */ /* 0x000fe20000400000 */
[----:B-1----:R-:W-:-:S04]  /*8810*/  FMNMX R5, R30, R5, !PT ;  /* 0x000000051e057209 */ /* 0x002fc80007800000 */
[----:B------:R-:W1:Y:S01]  /*8820*/  MUFU.EX2 R54, R54 ;  /* 0x0000003600367308 */ /* 0x000e620000000800 */
[----:B--2---:R-:W-:Y:S01]  /*8830*/  @!P2 FMUL R47, R47, R47 ;  /* 0x0000002f2f2fa220 */ /* 0x004fe20000400000 */
[----:B------:R-:W-:Y:S01]  /*8840*/  FSETP.GEU.AND P2, PT, R59, -126, PT ;  /* 0xc2fc00003b00780b */ /* 0x000fe20003f4e000 */
[----:B------:R-:W2:Y:S04]  /*8850*/  SHFL.BFLY PT, R30, R5, 0x2, 0x1f ;  /* 0x0c401f00051e7f89 */ /* 0x000ea800000e0000 */
[----:B------:R-:W-:Y:S01]  /*8860*/  @!P6 FMUL R70, R70, 0.5 ;  /* 0x3f0000004646e820 */ /* 0x000fe20000400000 */
[----:B------:R-:W3:Y:S01]  /*8870*/  MUFU.EX2 R55, R55 ;  /* 0x0000003700377308 */ /* 0x000ee20000000800 */
[----:B----4-:R-:W-:Y:S01]  /*8880*/  @!P3 FMUL R62, R62, R62 ;  /* 0x0000003e3e3eb220 */ /* 0x010fe20000400000 */
[----:B------:R-:W-:-:S05]  /*8890*/  FSETP.GEU.AND P3, PT, R66, -126, PT ;  /* 0xc2fc00004200780b */ /* 0x000fca0003f6e000 */
[----:B------:R-:W-:Y:S01]  /*88a0*/  @!P2 FMUL R59, R59, 0.5 ;  /* 0x3f0000003b3ba820 */ /* 0x000fe20000400000 */
[----:B------:R-:W4:Y:S01]  /*88b0*/  MUFU.EX2 R70, R70 ;  /* 0x0000004600467308 */ /* 0x000f220000000800 */
[----:B-1----:R-:W-:Y:S01]  /*88c0*/  @!P4 FMUL R54, R54, R54 ;  /* 0x000000363636c220 */ /* 0x002fe20000400000 */
[----:B------:R-:W-:-:S05]  /*88d0*/  FSETP.GEU.AND P4, PT, R63, -126, PT ;  /* 0xc2fc00003f00780b */ /* 0x000fca0003f8e000 */
[----:B------:R-:W-:Y:S01]  /*88e0*/  @!P3 FMUL R66, R66, 0.5 ;  /* 0x3f0000004242b820 */ /* 0x000fe20000400000 */
[----:B------:R-:W1:Y:S01]  /*88f0*/  MUFU.EX2 R59, R59 ;  /* 0x0000003b003b7308 */ /* 0x000e620000000800 */
[----:B---3--:R-:W-:Y:S01]  /*8900*/  @!P5 FMUL R55, R55, R55 ;  /* 0x000000373737d220 */ /* 0x008fe20000400000 */
[----:B------:R-:W-:Y:S02]  /*8910*/  FSETP.GEU.AND P5, PT, R74, -126, PT ;  /* 0xc2fc00004a00780b */ /* 0x000fe40003fae000 */
[----:B--2---:R-:W-:-:S03]  /*8920*/  FMNMX R5, R5, R30, !PT ;  /* 0x0000001e05057209 */ /* 0x004fc60007800000 */
[----:B------:R-:W-:Y:S01]  /*8930*/  @!P4 FMUL R63, R63, 0.5 ;  /* 0x3f0000003f3fc820 */ /* 0x000fe20000400000 */
[----:B------:R-:W2:Y:S01]  /*8940*/  MUFU.EX2 R66, R66 ;  /* 0x0000004200427308 */ /* 0x000ea20000000800 */
[----:B----4-:R-:W-:Y:S01]  /*8950*/  @!P6 FMUL R70, R70, R70 ;  /* 0x000000464646e220 */ /* 0x010fe20000400000 */
[----:B------:R-:W-:-:S04]  /*8960*/  FSETP.NEU.AND P6, PT, R5, -INF , PT ;  /* 0xff8000000500780b */ /* 0x000fc80003fcd000 */
[----:B------:R-:W-:Y:S01]  /*8970*/  FSEL R82, R5, RZ, P6 ;  /* 0x000000ff05527208 */ /* 0x000fe20003000000 */
[----:B------:R-:W-:Y:S01]  /*8980*/  @!P5 FMUL R74, R74, 0.5 ;  /* 0x3f0000004a4ad820 */ /* 0x000fe20000400000 */
[----:B------:R-:W3:Y:S01]  /*8990*/  MUFU.EX2 R63, R63 ;  /* 0x0000003f003f7308 */ /* 0x000ee20000000800 */
[----:B-1----:R-:W-:Y:S01]  /*89a0*/  @!P2 FMUL R59, R59, R59 ;  /* 0x0000003b3b3ba220 */ /* 0x002fe20000400000 */
[----:B------:R-:W-:Y:S01]  /*89b0*/  FSETP.GEU.AND P2, PT, R67, -126, PT ;  /* 0xc2fc00004300780b */ /* 0x000fe20003f4e000 */
[----:B------:R-:W-:Y:S01]  /*89c0*/  FMUL R83, R82, UR56 ;  /* 0x0000003852537c20 */ /* 0x000fe20008400000 */
[----:B------:R-:W-:Y:S01]  /*89d0*/  FSETP.GEU.AND P6, PT, R78, -126, PT ;  /* 0xc2fc00004e00780b */ /* 0x000fe20003fce000 */
[----:B------:R-:W-:Y:S02]  /*89e0*/  FADD R82, -R82, R9 ;  /* 0x0000000952527221 */ /* 0x000fe40000000100 */
[--C-:B------:R-:W-:Y:S01]  /*89f0*/  FFMA R24, R24, UR56, -R83.reuse ;  /* 0x0000003818187c23 */ /* 0x100fe20008000853 */
[----:B------:R-:W1:Y:S01]  /*8a00*/  MUFU.EX2 R74, R74 ;  /* 0x0000004a004a7308 */ /* 0x000e620000000800 */
[----:B--2---:R-:W-:Y:S01]  /*8a10*/  @!P3 FMUL R66, R66, R66 ;  /* 0x000000424242b220 */ /* 0x004fe20000400000 */
[----:B------:R-:W-:Y:S01]  /*8a20*/  FSETP.GEU.AND P3, PT, R71, -126, PT ;  /* 0xc2fc00004700780b */ /* 0x000fe20003f6e000 */
[--C-:B------:R-:W-:Y:S01]  /*8a30*/  FFMA R25, R25, UR56, -R83.reuse ;  /* 0x0000003819197c23 */ /* 0x100fe20008000853 */
[--C-:B------:R-:W-:Y:S01]  /*8a40*/  FFMA R26, R28, UR56, -R83.reuse ;  /* 0x000000381c1a7c23 */ /* 0x100fe20008000853 */
[--C-:B------:R-:W-:Y:S01]  /*8a50*/  FFMA R28, R32, UR56, -R83.reuse ;  /* 0x00000038201c7c23 */ /* 0x100fe20008000853 */
[--C-:B------:R-:W-:Y:S01]  /*8a60*/  FFMA R29, R29, UR56, -R83.reuse ;  /* 0x000000381d1d7c23 */ /* 0x100fe20008000853 */
[----:B------:R-:W-:Y:S01]  /*8a70*/  @!P2 FMUL R67, R67, 0.5 ;  /* 0x3f0000004343a820 */ /* 0x000fe20000400000 */
[--C-:B------:R-:W-:Y:S01]  /*8a80*/  FFMA R32, R33, UR56, -R83.reuse ;  /* 0x0000003821207c23 */ /* 0x100fe20008000853 */
[----:B---3--:R-:W-:Y:S01]  /*8a90*/  @!P4 FMUL R63, R63, R63 ;  /* 0x0000003f3f3fc220 */ /* 0x008fe20000400000 */
[----:B------:R-:W-:Y:S01]  /*8aa0*/  FSETP.GEU.AND P4, PT, R24, -126, PT ;  /* 0xc2fc00001800780b */ /* 0x000fe20003f8e000 */
[----:B------:R-:W-:Y:S01]  /*8ab0*/  @!P6 FMUL R78, R78, 0.5 ;  /* 0x3f0000004e4ee820 */ /* 0x000fe20000400000 */
[--C-:B------:R-:W-:Y:S01]  /*8ac0*/  FFMA R30, R36, UR56, -R83.reuse ;  /* 0x00000038241e7c23 */ /* 0x100fe20008000853 */
[----:B------:R-:W2:Y:S01]  /*8ad0*/  MUFU.EX2 R67, R67 ;  /* 0x0000004300437308 */ /* 0x000ea20000000800 */
[--C-:B------:R-:W-:Y:S01]  /*8ae0*/  FFMA R40, R40, UR56, -R83.reuse ;  /* 0x0000003828287c23 */ /* 0x100fe20008000853 */
[----:B------:R-:W-:Y:S01]  /*8af0*/  @!P3 FMUL R71, R71, 0.5 ;  /* 0x3f0000004747b820 */ /* 0x000fe20000400000 */
[--C-:B------:R-:W-:Y:S01]  /*8b00*/  FFMA R36, R44, UR56, -R83.reuse ;  /* 0x000000382c247c23 */ /* 0x100fe20008000853 */
[----:B-1----:R-:W-:Y:S01]  /*8b10*/  @!P5 FMUL R74, R74, R74 ;  /* 0x0000004a4a4ad220 */ /* 0x002fe20000400000 */
[----:B------:R-:W-:Y:S01]  /*8b20*/  FSETP.GEU.AND P5, PT, R25, -126, PT ;  /* 0xc2fc00001900780b */ /* 0x000fe20003fae000 */
[--C-:B------:R-:W-:Y:S01]  /*8b30*/  FFMA R44, R45, UR56, -R83.reuse ;  /* 0x000000382d2c7c23 */ /* 0x100fe20008000853 */
[--C-:B------:R-:W-:Y:S01]  /*8b40*/  FFMA R48, R48, UR56, -R83.reuse ;  /* 0x0000003830307c23 */ /* 0x100fe20008000853 */
[----:B------:R-:W1:Y:S01]  /*8b50*/  MUFU.EX2 R71, R71 ;  /* 0x0000004700477308 */ /* 0x000e620000000800 */
        /* <DEDUP_REMOVED lines=8> */
[----:B--2---:R-:W-:Y:S01]  /*8be0*/  @!P2 FMUL R67, R67, R67 ;  /* 0x000000434343a220 */ /* 0x004fe20000400000 */
[----:B------:R-:W-:Y:S01]  /*8bf0*/  FSETP.GEU.AND P2, PT, R26, -126, PT ;  /* 0xc2fc00001a00780b */ /* 0x000fe20003f4e000 */
[----:B------:R-:W-:Y:S01]  /*8c00*/  @!P5 FMUL R25, R25, 0.5 ;  /* 0x3f0000001919d820 */ /* 0x000fe20000400000 */
[--C-:B------:R-:W-:Y:S01]  /*8c10*/  FFMA R76, R76, UR56, -R83.reuse ;  /* 0x000000384c4c7c23 */ /* 0x100fe20008000853 */
[--C-:B------:R-:W-:Y:S01]  /*8c20*/  FFMA R80, R80, UR56, -R83.reuse ;  /* 0x0000003850507c23 */ /* 0x100fe20008000853 */
[--C-:B------:R-:W-:Y:S01]  /*8c30*/  FFMA R81, R81, UR56, -R83.reuse ;  /* 0x0000003851517c23 */ /* 0x100fe20008000853 */
[--C-:B------:R-:W-:Y:S01]  /*8c40*/  FFMA R77, R77, UR56, -R83.reuse ;  /* 0x000000384d4d7c23 */ /* 0x100fe20008000853 */
[----:B------:R-:W2:Y:S01]  /*8c50*/  MUFU.EX2 R24, R24 ;  /* 0x0000001800187308 */ /* 0x000ea20000000800 */
[----:B-1----:R-:W-:Y:S01]  /*8c60*/  @!P3 FMUL R71, R71, R71 ;  /* 0x000000474747b220 */ /* 0x002fe20000400000 */
[----:B------:R-:W-:Y:S01]  /*8c70*/  FSETP.GEU.AND P3, PT, R28, -126, PT ;  /* 0xc2fc00001c00780b */ /* 0x000fe20003f6e000 */
[----:B------:R-:W-:Y:S01]  /*8c80*/  FFMA R84, R84, UR56, -R83 ;  /* 0x0000003854547c23 */ /* 0x000fe20008000853 */
[----:B------:R-:W-:Y:S01]  /*8c90*/  FADD R87, R42, R67 ;  /* 0x000000432a577221 */ /* 0x000fe20000000000 */
[----:B------:R-:W-:-:S02]  /*8ca0*/  FMUL R82, R82, UR56 ;  /* 0x0000003852527c20 */ /* 0x000fc40008400000 */
[----:B------:R-:W-:Y:S01]  /*8cb0*/  @!P2 FMUL R26, R26, 0.5 ;  /* 0x3f0000001a1aa820 */ /* 0x000fe20000400000 */
[----:B------:R1:W4:Y:S01]  /*8cc0*/  MUFU.EX2 R75, R25 ;  /* 0x00000019004b7308 */ /* 0x0003220000000800 */
[----:B---3--:R-:W-:Y:S01]  /*8cd0*/  @!P6 FMUL R78, R78, R78 ;  /* 0x0000004e4e4ee220 */ /* 0x008fe20000400000 */
[----:B------:R-:W-:-:S05]  /*8ce0*/  FSETP.GEU.AND P6, PT, R29, -126, PT ;  /* 0xc2fc00001d00780b */ /* 0x000fca0003fce000 */
[----:B------:R-:W-:Y:S01]  /*8cf0*/  @!P3 FMUL R28, R28, 0.5 ;  /* 0x3f0000001c1cb820 */ /* 0x000fe20000400000 */
[----:B------:R-:W3:Y:S01]  /*8d00*/  MUFU.EX2 R26, R26 ;  /* 0x0000001a001a7308 */ /* 0x000ee20000000800 */
[----:B-1----:R-:W-:Y:S01]  /*8d10*/  FFMA R25, R37, UR56, -R83 ;  /* 0x0000003825197c23 */ /* 0x002fe20008000853 */
[----:B--2---:R-:W-:Y:S01]  /*8d20*/  @!P4 FMUL R24, R24, R24 ;  /* 0x000000181818c220 */ /* 0x004fe20000400000 */
[----:B------:R-:W-:-:S04]  /*8d30*/  FSETP.GEU.AND P4, PT, R32, -126, PT ;  /* 0xc2fc00002000780b */ /* 0x000fc80003f8e000 */
[----:B------:R-:W-:Y:S01]  /*8d40*/  @!P6 FMUL R29, R29, 0.5 ;  /* 0x3f0000001d1de820 */ /* 0x000fe20000400000 */
[----:B------:R-:W1:Y:S01]  /*8d50*/  MUFU.EX2 R28, R28 ;  /* 0x0000001c001c7308 */ /* 0x000e620000000800 */
[----:B----4-:R-:W-:Y:S01]  /*8d60*/  @!P5 FMUL R75, R75, R75 ;  /* 0x0000004b4b4bd220 */ /* 0x010fe20000400000 */
[----:B------:R-:W-:-:S06]  /*8d70*/  FSETP.GEU.AND P5, PT, R30, -126, PT ;  /* 0xc2fc00001e00780b */ /* 0x000fcc0003fae000 */
[----:B------:R2:W4:Y:S01]  /*8d80*/  MUFU.EX2 R33, R29 ;  /* 0x0000001d00217308 */ /* 0x0005220000000800 */
[----:B---3--:R-:W-:Y:S01]  /*8d90*/  @!P2 FMUL R26, R26, R26 ;  /* 0x0000001a1a1aa220 */ /* 0x008fe20000400000 */
[----:B------:R-:W-:Y:S01]  /*8da0*/  FSETP.GEU.AND P2, PT, R25, -126, PT ;  /* 0xc2fc00001900780b */ /* 0x000fe20003f4e000 */
[----:B------:R-:W-:-:S04]  /*8db0*/  @!P4 FMUL R32, R32, 0.5 ;  /* 0x3f0000002020c820 */ /* 0x000fc80000400000 */
[----:B------:R-:W-:Y:S01]  /*8dc0*/  @!P5 FMUL R30, R30, 0.5 ;  /* 0x3f0000001e1ed820 */ /* 0x000fe20000400000 */
[----:B------:R-:W3:Y:S01]  /*8dd0*/  MUFU.EX2 R37, R32 ;  /* 0x0000002000257308 */ /* 0x000ee20000000800 */
[----:B--2---:R-:W-:Y:S01]  /*8de0*/  FFMA R29, R41, UR56, -R83 ;  /* 0x00000038291d7c23 */ /* 0x004fe20008000853 */
[----:B-1----:R-:W-:-:S04]  /*8df0*/  @!P3 FMUL R28, R28, R28 ;  /* 0x0000001c1c1cb220 */ /* 0x002fc80000400000 */
[----:B------:R-:W-:Y:S01]  /*8e00*/  FSETP.GEU.AND P3, PT, R29, -126, PT ;  /* 0xc2fc00001d00780b */ /* 0x000fe20003f6e000 */
        /* <DEDUP_REMOVED lines=9> */
[----:B------:R3:W5:Y:S01]  /*8ea0*/  MUFU.EX2 R45, R29 ;  /* 0x0000001d002d7308 */ /* 0x0007620000000800 */
[----:B-1----:R-:W-:Y:S01]  /*8eb0*/  @!P5 FMUL R30, R30, R30 ;  /* 0x0000001e1e1ed220 */ /* 0x002fe20000400000 */
[----:B------:R-:W-:Y:S01]  /*8ec0*/  FSETP.GEU.AND P5, PT, R44, -126, PT ;  /* 0xc2fc00002c00780b */ /* 0x000fe20003fae000 */
[----:B--2---:R-:W-:-:S04]  /*8ed0*/  FFMA R25, R49, UR56, -R83 ;  /* 0x0000003831197c23 */ /* 0x004fc80008000853 */
[----:B------:R-:W-:Y:S01]  /*8ee0*/  @!P4 FMUL R36, R36, 0.5 ;  /* 0x3f0000002424c820 */ /* 0x000fe20000400000 */
[----:B------:R-:W1:Y:S01]  /*8ef0*/  MUFU.EX2 R32, R40 ;  /* 0x0000002800207308 */ /* 0x000e620000000800 */
[----:B----4-:R-:W-:Y:S01]  /*8f00*/  @!P2 FMUL R41, R41, R41 ;  /* 0x000000292929a220 */ /* 0x010fe20000400000 */
[----:B------:R-:W-:Y:S01]  /*8f10*/  FSETP.GEU.AND P2, PT, R48, -126, PT ;  /* 0xc2fc00003000780b */ /* 0x000fe20003f4e000 */
[----:B---3--:R-:W-:-:S04]  /*8f20*/  FFMA R29, R53, UR56, -R83 ;  /* 0x00000038351d7c23 */ /* 0x008fc80008000853 */
[----:B------:R-:W-:Y:S01]  /*8f30*/  @!P5 FMUL R44, R44, 0.5 ;  /* 0x3f0000002c2cd820 */ /* 0x000fe20000400000 */
[----:B------:R-:W2:Y:S01]  /*8f40*/  MUFU.EX2 R36, R36 ;  /* 0x0000002400247308 */ /* 0x000ea20000000800 */
[----:B-----5:R-:W-:Y:S01]  /*8f50*/  @!P3 FMUL R45, R45, R45 ;  /* 0x0000002d2d2db220 */ /* 0x020fe20000400000 */
[----:B------:R-:W-:-:S05]  /*8f60*/  FSETP.GEU.AND P3, PT, R52, -126, PT ;  /* 0xc2fc00003400780b */ /* 0x000fca0003f6e000 */
        /* <DEDUP_REMOVED lines=9> */
[----:B------:R2:W5:Y:S01]  /*9000*/  MUFU.EX2 R44, R52 ;  /* 0x00000034002c7308 */ /* 0x0005620000000800 */
[----:B-1----:R-:W-:Y:S01]  /*9010*/  FFMA R48, R57, UR56, -R83 ;  /* 0x0000003839307c23 */ /* 0x002fe20008000853 */
[----:B---3--:R-:W-:Y:S01]  /*9020*/  @!P5 FMUL R49, R49, R49 ;  /* 0x000000313131d220 */ /* 0x008fe20000400000 */
[----:B------:R-:W-:-:S04]  /*9030*/  FSETP.GEU.AND P5, PT, R56, -126, PT ;  /* 0xc2fc00003800780b */ /* 0x000fc80003fae000 */
[----:B------:R-:W-:Y:S01]  /*9040*/  @!P4 FMUL R29, R29, 0.5 ;  /* 0x3f0000001d1dc820 */ /* 0x000fe20000400000 */
[----:B------:R1:W3:Y:S01]  /*9050*/  MUFU.EX2 R53, R25 ;  /* 0x0000001900357308 */ /* 0x0002e20000000800 */
[----:B----4-:R-:W-:Y:S01]  /*9060*/  @!P2 FMUL R40, R40, R40 ;  /* 0x000000282828a220 */ /* 0x010fe20000400000 */
[----:B------:R-:W-:Y:S01]  /*9070*/  FSETP.GEU.AND P2, PT, R48, -126, PT ;  /* 0xc2fc00003000780b */ /* 0x000fe20003f4e000 */
[----:B--2---:R-:W-:-:S05]  /*9080*/  FFMA R52, R61, UR56, -R83 ;  /* 0x000000383d347c23 */ /* 0x004fca0008000853 */
[----:B------:R-:W-:Y:S01]  /*9090*/  @!P5 FMUL R56, R56, 0.5 ;  /* 0x3f0000003838d820 */ /* 0x000fe20000400000 */
[----:B------:R2:W4:Y:S01]  /*90a0*/  MUFU.EX2 R57, R29 ;  /* 0x0000001d00397308 */ /* 0x0005220000000800 */
[----:B-----5:R-:W-:Y:S01]  /*90b0*/  @!P3 FMUL R44, R44, R44 ;  /* 0x0000002c2c2cb220 */ /* 0x020fe20000400000 */
[----:B------:R-:W-:Y:S01]  /*90c0*/  FSETP.GEU.AND P3, PT, R52, -126, PT ;  /* 0xc2fc00003400780b */ /* 0x000fe20003f6e000 */
[----:B-1----:R-:W-:-:S03]  /*90d0*/  FFMA R25, R69, UR56, -R83 ;  /* 0x0000003845197c23 */ /* 0x002fc60008000853 */
[----:B------:R-:W-:Y:S02]  /*90e0*/  @!P2 FMUL R48, R48, 0.5 ;  /* 0x3f0000003030a820 */ /* 0x000fe40000400000 */
[----:B------:R1:W5:Y:S01]  /*90f0*/  MUFU.EX2 R79, R56 ;  /* 0x00000038004f7308 */ /* 0x0003620000000800 */
[----:B---3--:R-:W-:Y:S01]  /*9100*/  @!P6 FMUL R53, R53, R53 ;  /* 0x000000353535e220 */ /* 0x008fe20000400000 */
[----:B------:R-:W-:Y:S01]  /*9110*/  FSETP.GEU.AND P6, PT, R60, -126, PT ;  /* 0xc2fc00003c00780b */ /* 0x000fe20003fce000 */
[----:B--2---:R-:W-:-:S04]  /*9120*/  FFMA R29, R73, UR56, -R83 ;  /* 0x00000038491d7c23 */ /* 0x004fc80008000853 */
[----:B------:R-:W-:Y:S01]  /*9130*/  @!P3 FMUL R52, R52, 0.5 ;  /* 0x3f0000003434b820 */ /* 0x000fe20000400000 */
[----:B------:R-:W2:Y:S01]  /*9140*/  MUFU.EX2 R48, R48 ;  /* 0x0000003000307308 */ /* 0x000ea20000000800 */
[--C-:B-1----:R-:W-:Y:S01]  /*9150*/  FFMA R56, R65, UR56, -R83.reuse ;  /* 0x0000003841387c23 */ /* 0x102fe20008000853 */
[----:B----4-:R-:W-:Y:S01]  /*9160*/  @!P4 FMUL R57, R57, R57 ;  /* 0x000000393939c220 */ /* 0x010fe20000400000 */
[----:B------:R-:W-:Y:S01]  /*9170*/  FSETP.GEU.AND P4, PT, R64, -126, PT ;  /* 0xc2fc00004000780b */ /* 0x000fe20003f8e000 */
[----:B------:R-:W-:Y:S01]  /*9180*/  FFMA R83, R85, UR56, -R83 ;  /* 0x0000003855537c23 */ /* 0x000fe20008000853 */
[----:B------:R-:W-:Y:S02]  /*9190*/  FADD R85, R34, R59 ;  /* 0x0000003b22557221 */ /* 0x000fe40000000000 */
[----:B------:R-:W-:Y:S01]  /*91a0*/  @!P6 FMUL R60, R60, 0.5 ;  /* 0x3f0000003c3ce820 */ /* 0x000fe20000400000 */
[----:B------:R-:W1:Y:S01]  /*91b0*/  MUFU.EX2 R52, R52 ;  /* 0x0000003400347308 */ /* 0x000e620000000800 */
[----:B-----5:R-:W-:Y:S01]  /*91c0*/  @!P5 FMUL R79, R79, R79 ;  /* 0x0000004f4f4fd220 */ /* 0x020fe20000400000 */
[----:B------:R-:W-:-:S06]  /*91d0*/  FSETP.GEU.AND P5, PT, R56, -126, PT ;  /* 0xc2fc00003800780b */ /* 0x000fcc0003fae000 */
[----:B------:R-:W3:Y:S01]  /*91e0*/  MUFU.EX2 R61, R60 ;  /* 0x0000003c003d7308 */ /* 0x000ee20000000800 */
[----:B--2---:R-:W-:Y:S01]  /*91f0*/  @!P2 FMUL R48, R48, R48 ;  /* 0x000000303030a220 */ /* 0x004fe20000400000 */
[----:B------:R-:W-:Y:S01]  /*9200*/  FSETP.GEU.AND P2, PT, R68, -126, PT ;  /* 0xc2fc00004400780b */ /* 0x000fe20003f4e000 */
[----:B------:R-:W-:-:S04]  /*9210*/  @!P4 FMUL R64, R64, 0.5 ;  /* 0x3f0000004040c820 */ /* 0x000fc80000400000 */
[----:B------:R-:W-:Y:S01]  /*9220*/  @!P5 FMUL R56, R56, 0.5 ;  /* 0x3f0000003838d820 */ /* 0x000fe20000400000 */
[----:B------:R-:W2:Y:S01]  /*9230*/  MUFU.EX2 R65, R64 ;  /* 0x0000004000417308 */ /* 0x000ea20000000800 */
[----:B-1----:R-:W-:Y:S01]  /*9240*/  @!P3 FMUL R52, R52, R52 ;  /* 0x000000343434b220 */ /* 0x002fe20000400000 */
[----:B------:R-:W-:-:S05]  /*9250*/  FSETP.GEU.AND P3, PT, R72, -126, PT ;  /* 0xc2fc00004800780b */ /* 0x000fca0003f6e000 */
[----:B------:R-:W-:Y:S01]  /*9260*/  @!P2 FMUL R68, R68, 0.5 ;  /* 0x3f0000004444a820 */ /* 0x000fe20000400000 */
[----:B------:R-:W1:Y:S01]  /*9270*/  MUFU.EX2 R56, R56 ;  /* 0x0000003800387308 */ /* 0x000e620000000800 */
[----:B---3--:R-:W-:Y:S01]  /*9280*/  @!P6 FMUL R61, R61, R61 ;  /* 0x0000003d3d3de220 */ /* 0x008fe20000400000 */
[----:B------:R-:W-:-:S05]  /*9290*/  FSETP.GEU.AND P6, PT, R25, -126, PT ;  /* 0xc2fc00001900780b */ /* 0x000fca0003fce000 */
[----:B------:R-:W-:Y:S01]  /*92a0*/  @!P3 FMUL R72, R72, 0.5 ;  /* 0x3f0000004848b820 */ /* 0x000fe20000400000 */
[----:B------:R3:W4:Y:S01]  /*92b0*/  MUFU.EX2 R69, R68 ;  /* 0x0000004400457308 */ /* 0x0007220000000800 */
[----:B--2---:R-:W-:Y:S01]  /*92c0*/  @!P4 FMUL R65, R65, R65 ;  /* 0x000000414141c220 */ /* 0x004fe20000400000 */
[----:B------:R-:W-:-:S05]  /*92d0*/  FSETP.GEU.AND P4, PT, R29, -126, PT ;  /* 0xc2fc00001d00780b */ /* 0x000fca0003f8e000 */
[----:B------:R-:W-:Y:S01]  /*92e0*/  @!P6 FMUL R25, R25, 0.5 ;  /* 0x3f0000001919e820 */ /* 0x000fe20000400000 */
[----:B------:R2:W5:Y:S01]  /*92f0*/  MUFU.EX2 R73, R72 ;  /* 0x0000004800497308 */ /* 0x0005620000000800 */
[----:B-1----:R-:W-:Y:S01]  /*9300*/  @!P5 FMUL R56, R56, R56 ;  /* 0x000000383838d220 */ /* 0x002fe20000400000 */
[----:B------:R-:W-:Y:S01]  /*9310*/  FSETP.GEU.AND P5, PT, R76, -126, PT ;  /* 0xc2fc00004c00780b */ /* 0x000fe20003fae000 */
[----:B---3--:R-:W-:-:S04]  /*9320*/  FADD R68, R15, R62 ;  /* 0x0000003e0f447221 */ /* 0x008fc80000000000 */
[----:B------:R-:W-:Y:S01]  /*9330*/  @!P4 FMUL R29, R29, 0.5 ;  /* 0x3f0000001d1dc820 */ /* 0x000fe20000400000 */
[----:B------:R1:W3:Y:S01]  /*9340*/  MUFU.EX2 R60, R25 ;  /* 0x00000019003c7308 */ /* 0x0002e20000000800 */
[----:B----4-:R-:W-:Y:S01]  /*9350*/  @!P2 FMUL R69, R69, R69 ;  /* 0x000000454545a220 */ /* 0x010fe20000400000 */
[----:B------:R-:W-:Y:S01]  /*9360*/  FSETP.GEU.AND P2, PT, R80, -126, PT ;  /* 0xc2fc00005000780b */ /* 0x000fe20003f4e000 */
[----:B------:R-:W-:Y:S01]  /*9370*/  FADD R158, R68, R87 ;  /* 0x00000057449e7221 */ /* 0x000fe20000000000 */
[----:B--2---:R-:W-:-:S03]  /*9380*/  FADD R72, R23, R74 ;  /* 0x0000004a17487221 */ /* 0x004fc60000000000 */
[----:B------:R-:W-:Y:S01]  /*9390*/  @!P5 FMUL R76, R76, 0.5 ;  /* 0x3f0000004c4cd820 */ /* 0x000fe20000400000 */
[----:B------:R2:W4:Y:S01]  /*93a0*/  MUFU.EX2 R64, R29 ;  /* 0x0000001d00407308 */ /* 0x0005220000000800 */
[----:B-1----:R-:W-:Y:S01]  /*93b0*/  FADD R25, -R11, R8 ;  /* 0x000000080b197221 */ /* 0x002fe20000000100 */
[----:B------:R-:W-:Y:S01]  /*93c0*/  FADD R11, R21, R70 ;  /* 0x00000046150b7221 */ /* 0x000fe20000000000 */
[----:B------:R-:W-:Y:S01]  /*93d0*/  FADD R8, R10, R43 ;  /* 0x0000002b0a087221 */ /* 0x000fe20000000000 */
[----:B-----5:R-:W-:Y:S01]  /*93e0*/  @!P3 FMUL R73, R73, R73 ;  /* 0x000000494949b220 */ /* 0x020fe20000400000 */
[----:B------:R-:W-:Y:S01]  /*93f0*/  FSETP.GEU.AND P3, PT, R81, -126, PT ;  /* 0xc2fc00005100780b */ /* 0x000fe20003f6e000 */
[----:B------:R-:W-:Y:S01]  /*9400*/  FMUL R153, R25, UR56 ;  /* 0x0000003819997c20 */ /* 0x000fe20008400000 */
[----:B------:R-:W-:Y:S01]  /*9410*/  @!P2 FMUL R80, R80, 0.5 ;  /* 0x3f0000005050a820 */ /* 0x000fe20000400000 */
[----:B------:R-:W-:Y:S01]  /*9420*/  FADD R154, R8, R11 ;  /* 0x0000000b089a7221 */ /* 0x000fe20000000000 */
[----:B------:R-:W1:Y:S01]  /*9430*/  MUFU.EX2 R9, R76 ;  /* 0x0000004c00097308 */ /* 0x000e620000000800 */
[----:B--2---:R-:W-:Y:S01]  /*9440*/  FADD R29, R14, R47 ;  /* 0x0000002f0e1d7221 */ /* 0x004fe20000000000 */
[----:B------:R-:W-:Y:S01]  /*9450*/  FADD R8, R13, R50 ;  /* 0x000000320d087221 */ /* 0x000fe20000000000 */
[----:B---3--:R-:W-:Y:S01]  /*9460*/  @!P6 FMUL R60, R60, R60 ;  /* 0x0000003c3c3ce220 */ /* 0x008fe20000400000 */
[----:B------:R-:W-:Y:S01]  /*9470*/  FSETP.GEU.AND P6, PT, R82, -126, PT ;  /* 0xc2fc00005200780b */ /* 0x000fe20003fce000 */
[----:B------:R-:W-:Y:S01]  /*9480*/  FADD R159, R29, R72 ;  /* 0x000000481d9f7221 */ /* 0x000fe20000000000 */
[----:B------:R-:W-:Y:S01]  /*9490*/  FADD R29, R31, R54 ;  /* 0x000000361f1d7221 */ /* 0x000fe20000000000 */
[----:B------:R-:W-:Y:S01]  /*94a0*/  FADD R72, R39, R78 ;  /* 0x0000004e27487221 */ /* 0x000fe20000000000 */
[----:B------:R-:W2:Y:S01]  /*94b0*/  MUFU.EX2 R11, R80 ;  /* 0x00000050000b7308 */ /* 0x000ea20000000800 */
[----:B----4-:R-:W-:Y:S01]  /*94c0*/  @!P4 FMUL R64, R64, R64 ;  /* 0x000000404040c220 */ /* 0x010fe20000400000 */
[----:B------:R-:W-:Y:S01]  /*94d0*/  @!P3 FMUL R81, R81, 0.5 ;  /* 0x3f0000005151b820 */ /* 0x000fe20000400000 */
[----:B------:R-:W-:Y:S01]  /*94e0*/  FSETP.GEU.AND P4, PT, R77, -126, PT ;  /* 0xc2fc00004d00780b */ /* 0x000fe20003f8e000 */
[----:B------:R-:W-:Y:S01]  /*94f0*/  FADD R155, R8, R85 ;  /* 0x00000055089b7221 */ /* 0x000fe20000000000 */
[----:B------:R-:W-:Y:S01]  /*9500*/  FADD R8, R27, R58 ;  /* 0x0000003a1b087221 */ /* 0x000fe20000000000 */
[----:B------:R-:W-:Y:S01]  /*9510*/  FADD R161, R29, R72 ;  /* 0x000000481da17221 */ /* 0x000fe20000000000 */
[----:B------:R-:W-:Y:S01]  /*9520*/  FADD R85, R35, R66 ;  /* 0x0000004223557221 */ /* 0x000fe20000000000 */
[----:B------:R3:W4:Y:S01]  /*9530*/  MUFU.EX2 R68, R81 ;  /* 0x0000005100447308 */ /* 0x0007220000000800 */
[----:B-1----:R-:W-:Y:S01]  /*9540*/  @!P5 FMUL R9, R9, R9 ;  /* 0x000000090909d220 */ /* 0x002fe20000400000 */
[----:B------:R-:W-:Y:S01]  /*9550*/  FSETP.GEU.AND P5, PT, R84, -126, PT ;  /* 0xc2fc00005400780b */ /* 0x000fe20003fae000 */
[----:B------:R-:W-:Y:S01]  /*9560*/  FADD R72, R20, R55 ;  /* 0x0000003714487221 */ /* 0x000fe20000000000 */
[----:B------:R-:W-:Y:S01]  /*9570*/  FADD R156, R8, R85 ;  /* 0x00000055089c7221 */ /* 0x000fe20000000000 */
[----:B------:R-:W-:Y:S01]  /*9580*/  FADD R29, R12, R51 ;  /* 0x000000330c1d7221 */ /* 0x000fe20000000000 */
[----:B------:R-:W-:Y:S01]  /*9590*/  FADD R76, R38, R63 ;  /* 0x0000003f264c7221 */ /* 0x000fe20000000000 */
[----:B------:R-:W-:Y:S01]  /*95a0*/  FADD R25, R24, R79 ;  /* 0x0000004f18197221 */ /* 0x000fe20000000000 */
[----:B------:R-:W-:Y:S01]  /*95b0*/  @!P4 FMUL R77, R77, 0.5 ;  /* 0x3f0000004d4dc820 */ /* 0x000fe20000400000 */
[----:B--2---:R-:W-:Y:S01]  /*95c0*/  @!P2 FMUL R11, R11, R11 ;  /* 0x0000000b0b0ba220 */ /* 0x004fe20000400000 */
[----:B------:R-:W-:Y:S01]  /*95d0*/  FSETP.GEU.AND P2, PT, R83, -126, PT ;  /* 0xc2fc00005300780b */ /* 0x000fe20003f4e000 */
[----:B---3--:R-:W-:Y:S01]  /*95e0*/  FADD R81, R46, R71 ;  /* 0x000000472e517221 */ /* 0x008fe20000000000 */
[----:B------:R-:W1:Y:S01]  /*95f0*/  MUFU.EX2 R8, R77 ;  /* 0x0000004d00087308 */ /* 0x000e620000000800 */
[----:B------:R-:W-:Y:S01]  /*9600*/  FADD R157, R29, R76 ;  /* 0x0000004c1d9d7221 */ /* 0x000fe20000000000 */
[----:B------:R-:W-:Y:S01]  /*9610*/  FADD R80, R32, R73 ;  /* 0x0000004920507221 */ /* 0x000fe20000000000 */
[----:B------:R-:W-:Y:S01]  /*9620*/  @!P5 FMUL R84, R84, 0.5 ;  /* 0x3f0000005454d820 */ /* 0x000fe20000400000 */
[----:B------:R-:W-:Y:S01]  /*9630*/  FADD R160, R72, R81 ;  /* 0x0000005148a07221 */ /* 0x000fe20000000000 */
[----:B----4-:R-:W-:Y:S01]  /*9640*/  @!P3 FMUL R68, R68, R68 ;  /* 0x000000444444b220 */ /* 0x010fe20000400000 */
[----:B------:R-:W-:Y:S01]  /*9650*/  FSETP.GEU.AND P3, PT, R153, -126, PT ;  /* 0xc2fc00009900780b */ /* 0x000fe20003f6e000 */
[----:B------:R-:W-:Y:S01]  /*9660*/  FADD R76, R28, R65 ;  /* 0x000000411c4c7221 */ /* 0x000fe20000000000 */
[----:B------:R-:W2:Y:S01]  /*9670*/  MUFU.EX2 R77, R84 ;  /* 0x00000054004d7308 */ /* 0x000ea20000000800 */
[----:B------:R-:W-:Y:S01]  /*9680*/  FADD R81, R40, R11 ;  /* 0x0000000b28517221 */ /* 0x000fe20000000000 */
[----:B------:R-:W-:Y:S01]  /*9690*/  FADD R29, R75, R48 ;  /* 0x000000304b1d7221 */ /* 0x000fe20000000000 */
[----:B------:R-:W-:Y:S01]  /*96a0*/  @!P2 FMUL R83, R83, 0.5 ;  /* 0x3f0000005353a820 */ /* 0x000fe20000400000 */
[----:B------:R-:W-:Y:S01]  /*96b0*/  FADD R86, R45, R64 ;  /* 0x000000402d567221 */ /* 0x000fe20000000000 */
[----:B------:R-:W-:Y:S01]  /*96c0*/  @!P6 FMUL R82, R82, 0.5 ;  /* 0x3f0000005252e820 */ /* 0x000fe20000400000 */
[----:B------:R-:W-:Y:S01]  /*96d0*/  FADD R85, R25, R80 ;  /* 0x0000005019557221 */ /* 0x000fe20000000000 */
[----:B------:R-:W-:Y:S01]  /*96e0*/  FADD R152, R76, R81 ;  /* 0x000000514c987221 */ /* 0x000fe20000000000 */
[----:B------:R3:W4:Y:S01]  /*96f0*/  MUFU.EX2 R72, R83 ;  /* 0x0000005300487308 */ /* 0x0007220000000800 */
[----:B------:R-:W-:Y:S01]  /*9700*/  FADD R86, R29, R86 ;  /* 0x000000561d567221 */ /* 0x000fe20000000000 */
[----:B------:R-:W-:Y:S01]  /*9710*/  FADD R29, R37, R56 ;  /* 0x00000038251d7221 */ /* 0x000fe20000000000 */
[----:B------:R-:W-:Y:S01]  /*9720*/  @!P3 FMUL R153, R153, 0.5 ;  /* 0x3f0000009999b820 */ /* 0x000fe20000400000 */
[----:B------:R-:W-:Y:S01]  /*9730*/  FADD R80, R53, R68 ;  /* 0x0000004435507221 */ /* 0x000fe20000000000 */
[----:B------:R-:W-:Y:S01]  /*9740*/  FADD R25, R26, R61 ;  /* 0x0000003d1a197221 */ /* 0x000fe20000000000 */
[----:B------:R-:W-:Y:S01]  /*9750*/  FADD R76, R36, R9 ;  /* 0x00000009244c7221 */ /* 0x000fe20000000000 */
[----:B-1----:R-:W-:Y:S01]  /*9760*/  @!P4 FMUL R8, R8, R8 ;  /* 0x000000080808c220 */ /* 0x002fe20000400000 */
[----:B------:R-:W-:Y:S01]  /*9770*/  FADD R87, R29, R80 ;  /* 0x000000501d577221 */ /* 0x000fe20000000000 */
[----:B--2---:R-:W-:Y:S01]  /*9780*/  @!P5 FMUL R77, R77, R77 ;  /* 0x0000004d4d4dd220 */ /* 0x004fe20000400000 */
[----:B---3--:R-:W-:Y:S01]  /*9790*/  FADD R83, R25, R76 ;  /* 0x0000004c19537221 */ /* 0x008fe20000000000 */
[----:B------:R-:W1:Y:S01]  /*97a0*/  MUFU.EX2 R82, R82 ;  /* 0x0000005200527308 */ /* 0x000e620000000800 */
[----:B------:R-:W-:Y:S01]  /*97b0*/  FADD R29, R30, R69 ;  /* 0x000000451e1d7221 */ /* 0x000fe20000000000 */
[----:B------:R-:W-:Y:S01]  /*97c0*/  FADD R84, R44, R77 ;  /* 0x0000004d2c547221 */ /* 0x000fe20000000000 */
[----:B------:R-:W-:Y:S01]  /*97d0*/  FADD R25, R33, R52 ;  /* 0x0000003421197221 */ /* 0x000fe20000000000 */
[----:B------:R-:W-:Y:S01]  /*97e0*/  FADD R80, R49, R8 ;  /* 0x0000000831507221 */ /* 0x000fe20000000000 */
[----:B------:R-:W-:Y:S01]  /*97f0*/  FADD R76, R41, R60 ;  /* 0x0000003c294c7221 */ /* 0x000fe20000000000 */
[----:B----4-:R-:W-:Y:S01]  /*9800*/  @!P2 FMUL R72, R72, R72 ;  /* 0x000000484848a220 */ /* 0x010fe20000400000 */
[----:B------:R-:W-:Y:S01]  /*9810*/  FADD R84, R29, R84 ;  /* 0x000000541d547221 */ /* 0x000fe20000000000 */
[----:B------:R-:W2:Y:S01]  /*9820*/  MUFU.EX2 R153, R153 ;  /* 0x0000009900997308 */ /* 0x000ea20000000800 */
        /* <DEDUP_REMOVED lines=18> */
[----:B------:R-:W-:Y:S01]  /*9950*/  F2FP.F16.F32.PACK_AB R26, R33, R26 ;  /* 0x0000001a211a723e */ /* 0x000fe200000000ff */
[----:B------:R-:W-:Y:S01]  /*9960*/  FADD R154, R154, R155 ;  /* 0x0000009b9a9a7221 */ /* 0x000fe20000000000 */
[----:B--2---:R-:W-:Y:S01]  /*9970*/  @!P3 FMUL R153, R153, R153 ;  /* 0x000000999999b220 */ /* 0x004fe20000400000 */
[----:B------:R-:W-:Y:S01]  /*9980*/  F2FP.F16.F32.PACK_AB R33, R34, R21 ;  /* 0x000000152221723e */ /* 0x000fe200000000ff */
[----:B------:R1:W2:Y:S01]  /*9990*/  SYNCS.PHASECHK.TRANS64.TRYWAIT P2, [UR6+0x34400], R76 ;  /* 0x0344004cff0075a7 */ /* 0x0002a20008040146 */
[----:B------:R-:W-:Y:S01]  /*99a0*/  F2FP.F16.F32.PACK_AB R28, R37, R28 ;  /* 0x0000001c251c723e */ /* 0x000fe200000000ff */
[----:B------:R-:W-:Y:S01]  /*99b0*/  FFMA R3, R82, R3, R25 ;  /* 0x0000000352037223 */ /* 0x000fe20000000019 */
[----:B------:R-:W-:Y:S01]  /*99c0*/  F2FP.F16.F32.PACK_AB R30, R41, R30 ;  /* 0x0000001e291e723e */ /* 0x000fe200000000ff */
[----:B------:R-:W-:Y:S01]  /*99d0*/  FFMA R0, R153, R0, R154 ;  /* 0x0000000099007223 */ /* 0x000fe2000000009a */
[----:B------:R-:W-:Y:S01]  /*99e0*/  F2FP.F16.F32.PACK_AB R32, R45, R32 ;  /* 0x000000202d20723e */ /* 0x000fe200000000ff */
[-C--:B------:R-:W-:Y:S01]  /*99f0*/  FMUL R90, R90, R153.reuse ;  /* 0x000000995a5a7220 */ /* 0x080fe20000400000 */
[----:B------:R-:W-:Y:S01]  /*9a00*/  F2FP.F16.F32.PACK_AB R34, R49, R36 ;  /* 0x000000243122723e */ /* 0x000fe200000000ff */
[----:B------:R-:W-:Y:S01]  /*9a10*/  FMUL R91, R91, R153 ;  /* 0x000000995b5b7220 */ /* 0x000fe20000400000 */
[----:B------:R-:W-:Y:S01]  /*9a20*/  F2FP.F16.F32.PACK_AB R35, R38, R35 ;  /* 0x000000232623723e */ /* 0x000fe200000000ff */
[-C--:B------:R-:W-:Y:S01]  /*9a30*/  FMUL R94, R94, R153.reuse ;  /* 0x000000995e5e7220 */ /* 0x080fe20000400000 */
[----:B------:R-:W-:Y:S01]  /*9a40*/  F2FP.F16.F32.PACK_AB R36, R53, R40 ;  /* 0x000000283524723e */ /* 0x000fe200000000ff */
[----:B------:R-:W-:Y:S01]  /*9a50*/  FMUL R95, R95, R153 ;  /* 0x000000995f5f7220 */ /* 0x000fe20000400000 */
[----:B------:R-:W-:Y:S01]  /*9a60*/  F2FP.F16.F32.PACK_AB R37, R42, R23 ;  /* 0x000000172a25723e */ /* 0x000fe200000000ff */
[----:B------:R-:W-:Y:S01]  /*9a70*/  FMUL R98, R98, R153 ;  /* 0x0000009962627220 */ /* 0x000fe20000400000 */
        /* <DEDUP_REMOVED lines=37> */
[----:B------:R-:W-:Y:S01]  /*9cd0*/  F2FP.F16.F32.PACK_AB R27, R12, R27 ;  /* 0x0000001b0c1b723e */ /* 0x000fe200000000ff */
        /* <DEDUP_REMOVED lines=45> */
.L_x_41:
[----:B------:R-:W-:Y:S05]  /*9fb0*/  @P2 BRA `(.L_x_42) ;  /* 0x0000000000082947 */ /* 0x000fea0003800000 */
[----:B------:R-:W1:Y:S02]  /*9fc0*/  SYNCS.PHASECHK.TRANS64.TRYWAIT P2, [UR6+0x34400], R76 ;  /* 0x0344004cff0075a7 */ /* 0x000e640008040146 */
[----:B-1----:R-:W-:Y:S05]  /*9fd0*/  @!P2 BRA `(.L_x_43) ;  /* 0x0000003c00d8a947 */ /* 0x002fea0003800000 */
.L_x_42:
        /* <DEDUP_REMOVED lines=44> */
.L_x_44:
[----:B------:R-:W-:-:S04]  /*a2a0*/  ULEA UR6, UR51, UR45, 0x3 ;  /* 0x0000002d33067291 */ /* 0x000fc8000f8e183f */
[----:B------:R-:W-:-:S04]  /*a2b0*/  UIADD3 UR6, UR6, 0x34428, URZ ;  /* 0x0003442806067890 */ /* 0x000fc8000fffe03f */
[----:B------:R-:W-:-:S09]  /*a2c0*/  UPRMT UR6, URZ, 0x654, UR6 ;  /* 0x000006543f067896 */ /* 0x000fd20008000006 */
[----:B------:R-:W-:Y:S01]  /*a2d0*/  SYNCS.ARRIVE.TRANS64.RED.A1T0 RZ, [UR6], RZ ;  /* 0x000000ffffff79a7 */ /* 0x000fe20008100406 */
[----:B------:R-:W-:Y:S05]  /*a2e0*/  @P1 BRA `(.L_x_45) ;  /* 0x0000000000041947 */ /* 0x000fea0003800000 */
[----:B------:R-:W-:Y:S01]  /*a2f0*/  BPT.TRAP 0x1 ;  /* 0x000000040000795c */ /* 0x000fe20000300000 */
.L_x_45:
[----:B------:R-:W-:-:S04]  /*a300*/  UIADD3 UR51, UR51, 0x1, URZ ;  /* 0x0000000133337890 */ /* 0x000fc8000fffe03f */
[----:B------:R-:W-:-:S04]  /*a310*/  UISETP.NE.AND UP0, UPT, UR51, 0x5, UPT ;  /* 0x000000053300788c */ /* 0x000fc8000bf05270 */
[----:B------:R-:W-:Y:S01]  /*a320*/  USEL UR51, UR51, URZ, UP0 ;  /* 0x0000003f33337287 */ /* 0x000fe20008000000 */
[----:B------:R-:W-:Y:S11]  /*a330*/  @!P0 BRA `(.L_x_46) ;  /* 0x0000000000048947 */ /* 0x000ff60003800000 */
[----:B------:R-:W-:Y:S01]  /*a340*/  BPT.TRAP 0x1 ;  /* 0x000000040000795c */ /* 0x000fe20000300000 */
.L_x_46:
[----:B------:R-:W-:-:S04]  /*a350*/  ULEA UR6, UR51, UR45, 0x3 ;  /* 0x0000002d33067291 */ /* 0x000fc8000f8e183f */
[----:B------:R-:W-:-:S04]  /*a360*/  UIADD3 UR6, UR6, 0x34428, URZ ;  /* 0x0003442806067890 */ /* 0x000fc8000fffe03f */
[----:B------:R-:W-:-:S09]  /*a370*/  UPRMT UR6, URZ, 0x654, UR6 ;  /* 0x000006543f067896 */ /* 0x000fd20008000006 */
[----:B------:R-:W-:Y:S01]  /*a380*/  SYNCS.ARRIVE.TRANS64.RED.A1T0 RZ, [UR6], RZ ;  /* 0x000000ffffff79a7 */ /* 0x000fe20008100406 */
[----:B------:R-:W-:Y:S05]  /*a390*/  @P1 BRA `(.L_x_47) ;  /* 0x0000000000041947 */ /* 0x000fea0003800000 */
[----:B------:R-:W-:Y:S01]  /*a3a0*/  BPT.TRAP 0x1 ;  /* 0x000000040000795c */ /* 0x000fe20000300000 */
.L_x_47:
[----:B------:R-:W-:Y:S01]  /*a3b0*/  UIADD3 UR10, UR10, 0x1, URZ ;  /* 0x000000010a0a7890 */ /* 0x000fe2000fffe03f */
[C---:B------:R-:W-:Y:S01]  /*a3c0*/  ISETP.GT.AND P2, PT, R7.reuse, 0x1, PT ;  /* 0x000000010700780c */ /* 0x040fe20003f44270 */
[----:B------:R-:W-:Y:S01]  /*a3d0*/  UIADD3 UR51, UR51, 0x1, URZ ;  /* 0x0000000133337890 */ /* 0x000fe2000fffe03f */
[----:B------:R-:W-:Y:S01]  /*a3e0*/  IADD3 R7, R7, -0x1, RZ ;  /* 0xffffffff07077810 */ /* 0x000fe20007ffe0ff */
[----:B------:R-:W-:Y:S01]  /*a3f0*/  UISETP.NE.AND UP1, UPT, UR10, 0x5, UPT ;  /* 0x000000050a00788c */ /* 0x000fe2000bf25270 */
[----:B------:R-:W-:Y:S01]  /*a400*/  IADD3 R4, R4, 0x80, RZ ;  /* 0x0000008004047810 */ /* 0x000fe20007ffe0ff */
[----:B------:R-:W-:Y:S01]  /*a410*/  UISETP.NE.AND UP0, UPT, UR51, 0x5, UPT ;  /* 0x000000053300788c */ /* 0x000fe2000bf05270 */
[----:B-1----:R-:W-:Y:S01]  /*a420*/  IMAD.MOV.U32 R9, RZ, RZ, R5 ;  /* 0x000000ffff097224 */ /* 0x002fe200078e0005 */
[----:B------:R-:W-:Y:S01]  /*a430*/  USEL UR6, URZ, 0x1, UP1 ;  /* 0x000000013f067887 */ /* 0x000fe20008800000 */
[----:B------:R-:W-:Y:S01]  /*a440*/  MOV R8, R6 ;  /* 0x0000000600087202 */ /* 0x000fe20000000f00 */
[----:B------:R-:W-:-:S02]  /*a450*/  USEL UR51, UR51, URZ, UP0 ;  /* 0x0000003f33337287 */ /* 0x000fc40008000000 */
[----:B------:R-:W-:Y:S02]  /*a460*/  USEL UR37, UR10, URZ, UP1 ;  /* 0x0000003f0a257287 */ /* 0x000fe40008800000 */
[----:B------:R-:W-:Y:S01]  /*a470*/  LOP3.LUT R18, R18, UR6, RZ, 0x3c, !PT ;  /* 0x0000000612127c12 */ /* 0x000fe2000f8e3cff */
[----:B------:R-:W-:Y:S09]  /*a480*/  @P2 BRA `(.L_x_48) ;  /* 0xffffffc800d02947 */ /* 0x000ff2000383ffff */
.L_x_37:
[----:B------:R-:W-:-:S04]  /*a490*/  ULOP3.LUT UR4, UR48, 0x1, URZ, 0xfc, !UPT ;  /* 0x0000000130047892 */ /* 0x000fc8000f8efc3f */
[----:B------:R-:W-:-:S06]  /*a4a0*/  UISETP.NE.AND UP0, UPT, UR4, 0x3, UPT ;  /* 0x000000030400788c */ /* 0x000fcc000bf05270 */
[----:B------:R-:W-:-:S13]  /*a4b0*/  PLOP3.LUT P2, PT, PT, PT, UP0, 0x80, 0x0 ;  /* 0x000000000000781c */ /* 0x000fda0003f4f008 */
[----:B------:R-:W-:Y:S05]  /*a4c0*/  @!P2 BRA `(.L_x_49) ;  /* 0x000000000004a947 */ /* 0x000fea0003800000 */
[----:B------:R-:W-:Y:S01]  /*a4d0*/  BPT.TRAP 0x1 ;  /* 0x000000040000795c */ /* 0x000fe20000300000 */
.L_x_49:
[----:B------:R-:W-:Y:S02]  /*a4e0*/  UISETP.GT.U32.AND UP0, UPT, UR48, 0x1, UPT ;  /* 0x000000013000788c */ /* 0x000fe4000bf04070 */
[----:B------:R-:W-:-:S04]  /*a4f0*/  ULEA UR4, UR46, UR45, 0x3 ;  /* 0x0000002d2e047291 */ /* 0x000fc8000f8e183f */
[----:B------:R-:W-:Y:S01]  /*a500*/  UIADD3 UR4, UR4, 0x34460, URZ ;  /* 0x0003446004047890 */ /* 0x000fe2000fffe03f */
[----:B------:R-:W-:-:S03]  /*a510*/  PLOP3.LUT P2, PT, PT, PT, UP0, 0x80, 0x0 ;  /* 0x000000000000781c */ /* 0x000fc60003f4f008 */
[----:B------:R-:W-:-:S09]  /*a520*/  UPRMT UR4, URZ, 0x654, UR4 ;  /* 0x000006543f047896 */ /* 0x000fd20008000004 */
[----:B------:R-:W-:Y:S01]  /*a530*/  SYNCS.ARRIVE.TRANS64.RED.A1T0 RZ, [UR4], RZ ;  /* 0x000000ffffff79a7 */ /* 0x000fe20008100404 */
[----:B------:R-:W-:Y:S05]  /*a540*/  @P2 BRA `(.L_x_50) ;  /* 0x0000000000042947 */ /* 0x000fea0003800000 */
[----:B------:R-:W-:Y:S01]  /*a550*/  BPT.TRAP 0x1 ;  /* 0x000000040000795c */ /* 0x000fe20000300000 */
.L_x_50:
[----:B------:R-:W-:Y:S05]  /*a560*/  @!P0 BRA `(.L_x_51) ;  /* 0x0000000000048947 */ /* 0x000fea0003800000 */
[----:B------:R-:W-:Y:S01]  /*a570*/  BPT.TRAP 0x1 ;  /* 0x000000040000795c */ /* 0x000fe20000300000 */
.L_x_51:
[----:B------:R-:W-:-:S04]  /*a580*/  ULEA UR51, UR51, UR45, 0x3 ;  /* 0x0000002d33337291 */ /* 0x000fc8000f8e183f */
[----:B------:R-:W-:-:S04]  /*a590*/  UIADD3 UR51, UR51, 0x34428, URZ ;  /* 0x0003442833337890 */ /* 0x000fc8000fffe03f */
[----:B------:R-:W-:-:S09]  /*a5a0*/  UPRMT UR51, URZ, 0x654, UR51 ;  /* 0x000006543f337896 */ /* 0x000fd20008000033 */
[----:B------:R-:W-:Y:S01]  /*a5b0*/  SYNCS.ARRIVE.TRANS64.RED.A1T0 RZ, [UR51], RZ ;  /* 0x000000ffffff79a7 */ /* 0x000fe20008100433 */
[----:B------:R-:W-:Y:S05]  /*a5c0*/  @P1 BRA `(.L_x_52) ;  /* 0x0000000000041947 */ /* 0x000fea0003800000 */
[----:B------:R-:W-:Y:S01]  /*a5d0*/  BPT.TRAP 0x1 ;  /* 0x000000040000795c */ /* 0x000fe20000300000 */
.L_x_52:
[----:B------:R-:W1:Y:S01]  /*a5e0*/  SHFL.BFLY PT, R4, R3, 0x1, 0x1f ;  /* 0x0c201f0003047f89 */ /* 0x000e6200000e0000 */
[----:B------:R-:W-:Y:S01]  /*a5f0*/  BSSY B0, `(.L_x_53) ;  /* 0x0000023000007945 */ /* 0x000fe20003800000 */
[----:B------:R-:W-:Y:S01]  /*a600*/  MOV R11, 0x7f800000 ;  /* 0x7f800000000b7802 */ /* 0x000fe20000000f00 */
[----:B------:R-:W-:Y:S01]  /*a610*/  IMAD.MOV.U32 R10, RZ, RZ, 0x3f800000 ;  /* 0x3f800000ff0a7424 */ /* 0x000fe200078e00ff */
[----:B------:R-:W2:Y:S01]  /*a620*/  SHFL.BFLY PT, R7, R0, 0x1, 0x1f ;  /* 0x0c201f0000077f89 */ /* 0x000ea200000e0000 */
[----:B------:R-:W-:Y:S02]  /*a630*/  MOV R8, 0x3f800000 ;  /* 0x3f80000000087802 */ /* 0x000fe40000000f00 */
[----:B------:R-:W-:Y:S01]  /*a640*/  MOV R13, 0x7f800000 ;  /* 0x7f800000000d7802 */ /* 0x000fe20000000f00 */
[----:B-1----:R-:W-:Y:S01]  /*a650*/  FADD R4, R4, R3 ;  /* 0x0000000304047221 */ /* 0x002fe20000000000 */
[----:B--2---:R-:W-:-:S04]  /*a660*/  FADD R14, R7, R0 ;  /* 0x00000000070e7221 */ /* 0x004fc80000000000 */
[----:B------:R-:W1:Y:S04]  /*a670*/  SHFL.BFLY PT, R9, R4, 0x2, 0x1f ;  /* 0x0c401f0004097f89 */ /* 0x000e6800000e0000 */
[----:B------:R-:W2:Y:S01]  /*a680*/  SHFL.BFLY PT, R21, R14, 0x2, 0x1f ;  /* 0x0c401f000e157f89 */ /* 0x000ea200000e0000 */
[C---:B-1----:R-:W-:Y:S01]  /*a690*/  FSETP.NE.AND P0, PT, R4.reuse, -R9, PT ;  /* 0x800000090400720b */ /* 0x042fe20003f05000 */
[----:B------:R-:W-:Y:S01]  /*a6a0*/  FADD R3, R4, R9 ;  /* 0x0000000904037221 */ /* 0x000fe20000000000 */
[----:B--2---:R-:W-:-:S11]  /*a6b0*/  FADD R7, R14, R21 ;  /* 0x000000150e077221 */ /* 0x004fd60000000000 */
[----:B------:R-:W-:Y:S05]  /*a6c0*/  @!P0 BRA `(.L_x_54) ;  /* 0x0000000000548947 */ /* 0x000fea0003800000 */
[----:B------:R-:W-:Y:S01]  /*a6d0*/  VIADD R0, R3, 0x1800000 ;  /* 0x0180000003007836 */ /* 0x000fe20000000000 */
[----:B------:R-:W-:Y:S04]  /*a6e0*/  BSSY B1, `(.L_x_55) ;  /* 0x000000c000017945 */ /* 0x000fe80003800000 */
[----:B------:R-:W-:-:S04]  /*a6f0*/  LOP3.LUT R0, R0, 0x7f800000, RZ, 0xc0, !PT ;  /* 0x7f80000000007812 */ /* 0x000fc800078ec0ff */
[----:B------:R-:W-:-:S13]  /*a700*/  ISETP.GT.U32.AND P0, PT, R0, 0x1ffffff, PT ;  /* 0x01ffffff0000780c */ /* 0x000fda0003f04070 */
[----:B------:R-:W-:Y:S05]  /*a710*/  @P0 BRA `(.L_x_56) ;  /* 0x0000000000100947 */ /* 0x000fea0003800000 */
[----:B------:R-:W-:-:S07]  /*a720*/  MOV R12, 0xa740 ;  /* 0x0000a740000c7802 */ /* 0x000fce0000000f00 */
[----:B------:R-:W-:Y:S05]  /*a730*/  CALL.REL.NOINC `($__internal_0_$__cuda_sm20_rcp_rn_f32_slowpath) ;  /* 0x0000003c00107944 */ /* 0x000fea0003c00000 */
[----:B------:R-:W-:Y:S01]  /*a740*/  MOV R8, R4 ;  /* 0x0000000400087202 */ /* 0x000fe20000000f00 */
[----:B------:R-:W-:Y:S06]  /*a750*/  BRA `(.L_x_57) ;  /* 0x0000000000107947 */ /* 0x000fec0003800000 */
.L_x_56:
[----:B------:R-:W1:Y:S02]  /*a760*/  MUFU.RCP R8, R3 ;  /* 0x0000000300087308 */ /* 0x000e640000001000 */
[----:B-1----:R-:W-:-:S04]  /*a770*/  FFMA R0, R3, R8, -1 ;  /* 0xbf80000003007423 */ /* 0x002fc80000000008 */
[----:B------:R-:W-:-:S04]  /*a780*/  FADD.FTZ R9, -R0, -RZ ;  /* 0x800000ff00097221 */ /* 0x000fc80000010100 */
[----:B------:R-:W-:-:S07]  /*a790*/  FFMA R8, R8, R9, R8 ;  /* 0x0000000908087223 */ /* 0x000fce0000000008 */
.L_x_57:
[----:B------:R-:W-:Y:S05]  /*a7a0*/  BSYNC B1 ;  /* 0x0000000000017941 */ /* 0x000fea0003800000 */
.L_x_55:
[----:B------:R-:W-:Y:S01]  /*a7b0*/  FSETP.GEU.AND P0, PT, |R3|, 1.175494350822287508e-38, PT ;  /* 0x008000000300780b */ /* 0x000fe20003f0e200 */
[----:B------:R-:W-:-:S12]  /*a7c0*/  ULDC UR4, c[0x0][0x600] ;  /* 0x0001800000047ab9 */ /* 0x000fd80000000800 */
[----:B------:R-:W-:-:S04]  /*a7d0*/  @!P0 FMUL R3, R3, 16777216 ;  /* 0x4b80000003038820 */ /* 0x000fc80000400000 */
[----:B------:R-:W1:Y:S02]  /*a7e0*/  MUFU.LG2 R0, R3 ;  /* 0x0000000300007308 */ /* 0x000e640000000c00 */
[----:B-1----:R-:W-:-:S04]  /*a7f0*/  @!P0 FADD R0, R0, -24 ;  /* 0xc1c0000000008421 */ /* 0x002fc80000000000 */
[----:B------:R-:W-:-:S04]  /*a800*/  FMUL R0, R0, 0.69314718246459960938 ;  /* 0x3f31721800007820 */ /* 0x000fc80000400000 */
[----:B------:R-:W-:-:S07]  /*a810*/  FFMA R13, R5, UR4, R0 ;  /* 0x00000004050d7c23 */ /* 0x000fce0008000000 */
.L_x_54:
[----:B------:R-:W-:Y:S05]  /*a820*/  BSYNC B0 ;  /* 0x0000000000007941 */ /* 0x000fea0003800000 */
.L_x_53:
[----:B------:R-:W-:Y:S01]  /*a830*/  FSETP.NE.AND P0, PT, R14, -R21, PT ;  /* 0x800000150e00720b */ /* 0x000fe20003f05000 */
[----:B------:R-:W-:Y:S01]  /*a840*/  ULDC UR4, c[0x0][0x608] ;  /* 0x0001820000047ab9 */ /* 0x000fe20000000800 */
[----:B------:R-:W-:Y:S01]  /*a850*/  BSSY B0, `(.L_x_58) ;  /* 0x0000039000007945 */ /* 0x000fe20003800000 */
[----:B------:R-:W-:-:S04]  /*a860*/  FMUL R8, R8, UR4 ;  /* 0x0000000408087c20 */ /* 0x000fc80008400000 */
        /* <DEDUP_REMOVED lines=32> */
[----:B------:R-:W-:Y:S06]  /*aa70*/  @!P0 BRA `(.L_x_59) ;  /* 0x0000000000588947 */ /* 0x000fec0003800000 */
[----:B------:R-:W-:Y:S01]  /*aa80*/  IADD3 R0, R7, 0x1800000, RZ ;  /* 0x0180000007007810 */ /* 0x000fe20007ffe0ff */
[----:B------:R-:W-:Y:S03]  /*aa90*/  BSSY B1, `(.L_x_60) ;  /* 0x000000d000017945 */ /* 0x000fe60003800000 */
[----:B------:R-:W-:-:S04]  /*aaa0*/  LOP3.LUT R0, R0, 0x7f800000, RZ, 0xc0, !PT ;  /* 0x7f80000000007812 */ /* 0x000fc800078ec0ff */
[----:B------:R-:W-:-:S13]  /*aab0*/  ISETP.GT.U32.AND P0, PT, R0, 0x1ffffff, PT ;  /* 0x01ffffff0000780c */ /* 0x000fda0003f04070 */
[----:B------:R-:W-:Y:S05]  /*aac0*/  @P0 BRA `(.L_x_61) ;  /* 0x0000000000140947 */ /* 0x000fea0003800000 */
[----:B------:R-:W-:Y:S01]  /*aad0*/  IMAD.MOV.U32 R3, RZ, RZ, R7 ;  /* 0x000000ffff037224 */ /* 0x000fe200078e0007 */
[----:B------:R-:W-:-:S07]  /*aae0*/  MOV R12, 0xab00 ;  /* 0x0000ab00000c7802 */ /* 0x000fce0000000f00 */
[----:B------:R-:W-:Y:S05]  /*aaf0*/  CALL.REL.NOINC `($__internal_0_$__cuda_sm20_rcp_rn_f32_slowpath) ;  /* 0x0000003800207944 */ /* 0x000fea0003c00000 */
[----:B------:R-:W-:Y:S01]  /*ab00*/  MOV R10, R4 ;  /* 0x00000004000a7202 */ /* 0x000fe20000000f00 */
[----:B------:R-:W-:Y:S06]  /*ab10*/  BRA `(.L_x_62) ;  /* 0x0000000000107947 */ /* 0x000fec0003800000 */
.L_x_61:
[----:B------:R-:W1:Y:S02]  /*ab20*/  MUFU.RCP R10, R7 ;  /* 0x00000007000a7308 */ /* 0x000e640000001000 */
[----:B-1----:R-:W-:-:S04]  /*ab30*/  FFMA R0, R7, R10, -1 ;  /* 0xbf80000007007423 */ /* 0x002fc8000000000a */
[----:B------:R-:W-:-:S04]  /*ab40*/  FADD.FTZ R3, -R0, -RZ ;  /* 0x800000ff00037221 */ /* 0x000fc80000010100 */
[----:B------:R-:W-:-:S07]  /*ab50*/  FFMA R10, R10, R3, R10 ;  /* 0x000000030a0a7223 */ /* 0x000fce000000000a */
.L_x_62:
[----:B------:R-:W-:Y:S05]  /*ab60*/  BSYNC B1 ;  /* 0x0000000000017941 */ /* 0x000fea0003800000 */
.L_x_60:
[----:B------:R-:W-:Y:S01]  /*ab70*/  FSETP.GEU.AND P0, PT, |R7|, 1.175494350822287508e-38, PT ;  /* 0x008000000700780b */ /* 0x000fe20003f0e200 */
[----:B------:R-:W-:-:S12]  /*ab80*/  ULDC UR4, c[0x0][0x600] ;  /* 0x0001800000047ab9 */ /* 0x000fd80000000800 */
[----:B------:R-:W-:-:S04]  /*ab90*/  @!P0 FMUL R7, R7, 16777216 ;  /* 0x4b80000007078820 */ /* 0x000fc80000400000 */
[----:B------:R-:W1:Y:S02]  /*aba0*/  MUFU.LG2 R0, R7 ;  /* 0x0000000700007308 */ /* 0x000e640000000c00 */
[----:B-1----:R-:W-:-:S04]  /*abb0*/  @!P0 FADD R0, R0, -24 ;  /* 0xc1c0000000008421 */ /* 0x002fc80000000000 */
[----:B------:R-:W-:-:S04]  /*abc0*/  FMUL R11, R0, 0.69314718246459960938 ;  /* 0x3f317218000b7820 */ /* 0x000fc80000400000 */
[----:B------:R-:W-:-:S07]  /*abd0*/  FFMA R11, R6, UR4, R11 ;  /* 0x00000004060b7c23 */ /* 0x000fce000800000b */
.L_x_59:
[----:B------:R-:W-:Y:S05]  /*abe0*/  BSYNC B0 ;  /* 0x0000000000007941 */ /* 0x000fea0003800000 */
.L_x_58:
[----:B------:R-:W-:Y:S01]  /*abf0*/  SHF.L.U32 R0, R19, 0x1f, RZ ;  /* 0x0000001f13007819 */ /* 0x000fe200000006ff */
[----:B------:R-:W-:Y:S01]  /*ac00*/  UISETP.NE.AND UP0, UPT, UR50, 0x1, UPT ;  /* 0x000000013200788c */ /* 0x000fe2000bf05270 */
[----:B------:R-:W-:Y:S01]  /*ac10*/  LOP3.LUT P0, RZ, R2, 0x3, RZ, 0xc0, !PT ;  /* 0x0000000302ff7812 */ /* 0x000fe2000780c0ff */
[----:B------:R-:W-:Y:S01]  /*ac20*/  UISETP.NE.AND UP1, UPT, UR50, 0x2, UPT ;  /* 0x000000023200788c */ /* 0x000fe2000bf25270 */
[----:B------:R-:W1:Y:S01]  /*ac30*/  SYNCS.PHASECHK.TRANS64.TRYWAIT P1, [UR40+0x8], R0 ;  /* 0x00000800ff0075a7 */ /* 0x000e620008020168 */
[----:B------:R-:W-:Y:S01]  /*ac40*/  ULDC UR4, c[0x0][0x608] ;  /* 0x0001820000047ab9 */ /* 0x000fe20000000800 */
[----:B------:R-:W-:Y:S01]  /*ac50*/  USHF.L.U32 UR42, UR42, 0x6, URZ ;  /* 0x000000062a2a7899 */ /* 0x000fe2000800063f */
[----:B------:R-:W-:-:S05]  /*ac60*/  FMUL R10, R10, UR4 ;  /* 0x000000040a0a7c20 */ /* 0x000fca0008400000 */
[----:B------:R-:W-:Y:S02]  /*ac70*/  @!UP0 ULOP3.LUT UP2, URZ, UR46, 0x2, URZ, 0xc0, !UPT ;  /* 0x000000022e3f8892 */ /* 0x000fe4000f84c03f */
[----:B------:R-:W-:Y:S02]  /*ac80*/  @!UP0 ULOP3.LUT UR46, UR46, 0x1, URZ, 0xc0, !UPT ;  /* 0x000000012e2e8892 */ /* 0x000fe4000f8ec03f */
[----:B------:R-:W-:Y:S02]  /*ac90*/  @!UP0 USEL UR5, URZ, 0x1, UP2 ;  /* 0x000000013f058887 */ /* 0x000fe40009000000 */
[----:B------:R-:W-:Y:S02]  /*aca0*/  @!UP1 UIADD3 UR6, UR46, 0x1, URZ ;  /* 0x000000012e069890 */ /* 0x000fe4000fffe03f */
[----:B------:R-:W-:Y:S02]  /*acb0*/  @!UP0 ULOP3.LUT UR36, UR36, UR5, URZ, 0x3c, !UPT ;  /* 0x0000000524248292 */ /* 0x000fe4000f8e3c3f */
[----:B------:R-:W-:-:S02]  /*acc0*/  @!UP1 UISETP.GT.U32.AND UP2, UPT, UR6, 0x1, UPT ;  /* 0x000000010600988c */ /* 0x000fc4000bf44070 */
[----:B------:R-:W-:Y:S02]  /*acd0*/  @!UP1 ULOP3.LUT UR46, UR46, 0x1, URZ, 0xc, !UPT ;  /* 0x000000012e2e9892 */ /* 0x000fe4000f8e0c3f */
[----:B------:R-:W-:-:S04]  /*ace0*/  @!UP1 USEL UR5, URZ, 0x1, !UP2 ;  /* 0x000000013f059887 */ /* 0x000fc8000d000000 */
[----:B------:R-:W-:Y:S01]  /*acf0*/  @!UP1 ULOP3.LUT UR36, UR36, UR5, URZ, 0x3c, !UPT ;  /* 0x0000000524249292 */ /* 0x000fe2000f8e3c3f */
[----:B-1----:R-:W-:Y:S11]  /*ad00*/  @!P1 BRA `(.L_x_63) ;  /* 0x0000003000a49947 */ /* 0x002ff60003800000 */
.L_x_131:
[----:B------:R-:W-:Y:S04]  /*ad10*/  BSSY B0, `(.L_x_64) ;  /* 0x000001a000007945 */ /* 0x000fe80003800000 */
[----:B------:R-:W-:Y:S05]  /*ad20*/  @P0 BRA `(.L_x_65) ;  /* 0x0000000000600947 */ /* 0x000fea0003800000 */
[----:B------:R-:W2:Y:S01]  /*ad30*/  LDC R4, c[0x0][0xa10] ;  /* 0x00028400ff047b82 */ /* 0x000ea20000000800 */
[----:B-1----:R-:W-:Y:S01]  /*ad40*/  LOP3.LUT R0, R2, 0x60, RZ, 0xc0, !PT ;  /* 0x0000006002007812 */ /* 0x002fe200078ec0ff */
[----:B------:R-:W-:Y:S01]  /*ad50*/  ULDC UR4, c[0x0][0x288] ;  /* 0x0000a20000047ab9 */ /* 0x000fe20000000800 */
[----:B------:R-:W-:Y:S02]  /*ad60*/  SHF.R.U32.HI R3, RZ, 0x2, R2 ;  /* 0x00000002ff037819 */ /* 0x000fe40000011602 */
[----:B------:R-:W-:Y:S02]  /*ad70*/  SHF.R.U32.HI R0, RZ, 0x5, R0 ;  /* 0x00000005ff007819 */ /* 0x000fe40000011600 */
[----:B------:R-:W-:Y:S01]  /*ad80*/  IADD3 R5, RZ, -UR39, RZ ;  /* 0x80000027ff057c10 */ /* 0x000fe2000fffe0ff */
[----:B------:R-:W1:Y:S01]  /*ad90*/  LDC.64 R6, c[0x0][0x688] ;  /* 0x0001a200ff067b82 */ /* 0x000e620000000a00 */
[----:B------:R-:W-:Y:S01]  /*ada0*/  LOP3.LUT R3, R3, 0x7, RZ, 0xc0, !PT ;  /* 0x0000000703037812 */ /* 0x000fe200078ec0ff */
[----:B------:R-:W-:-:S05]  /*adb0*/  IMAD.SHL.U32 R0, R0, 0x10, RZ ;  /* 0x0000001000007824 */ /* 0x000fca00078e00ff */
[----:B------:R-:W-:Y:S01]  /*adc0*/  LOP3.LUT R3, R0, 0xfffffff0, R3, 0xe2, !PT ;  /* 0xfffffff000037812 */ /* 0x000fe200078ee203 */
[----:B--2---:R-:W-:-:S04]  /*add0*/  IMAD R5, R4, R5, UR38 ;  /* 0x0000002604057e24 */ /* 0x004fc8000f8e0205 */
[----:B-1----:R-:W-:Y:S01]  /*ade0*/  IMAD R0, R5, R6, UR42 ;  /* 0x0000002a05007e24 */ /* 0x002fe2000f8e0206 */
[----:B------:R-:W-:-:S03]  /*adf0*/  IADD3 R5, R3, UR42, RZ ;  /* 0x0000002a03057c10 */ /* 0x000fc6000fffe0ff */
[----:B------:R-:W-:Y:S01]  /*ae00*/  IMAD R0, R7, UR44, R0 ;  /* 0x0000002c07007c24 */ /* 0x000fe2000f8e0200 */
[C---:B------:R-:W-:Y:S02]  /*ae10*/  IADD3 R4, R5.reuse, 0x8, RZ ;  /* 0x0000000805047810 */ /* 0x040fe40007ffe0ff */
[----:B------:R-:W-:Y:S02]  /*ae20*/  ISETP.GE.U32.AND P0, PT, R5, UR4, PT ;  /* 0x0000000405007c0c */ /* 0x000fe4000bf06070 */
[----:B------:R-:W-:Y:S02]  /*ae30*/  IADD3 R3, P2, R3, R0, RZ ;  /* 0x0000000003037210 */ /* 0x000fe40007f5e0ff */
[----:B------:R-:W-:Y:S01]  /*ae40*/  ISETP.GE.U32.AND P1, PT, R4, UR4, PT ;  /* 0x0000000404007c0c */ /* 0x000fe2000bf26070 */
[----:B------:R-:W-:Y:S01]  /*ae50*/  ULDC.64 UR4, c[0x0][0x680] ;  /* 0x0001a00000047ab9 */ /* 0x000fe20000000a00 */
[----:B------:R-:W-:Y:S02]  /*ae60*/  LEA.HI.X.SX32 R0, R0, RZ, 0x1, P2 ;  /* 0x000000ff00007211 */ /* 0x000fe400010f0eff */
[----:B------:R-:W-:-:S04]  /*ae70*/  LEA R4, P2, R3, UR4, 0x2 ;  /* 0x0000000403047c11 */ /* 0x000fc8000f8410ff */
[----:B------:R-:W-:-:S05]  /*ae80*/  LEA.HI.X R5, R3, UR5, R0, 0x2, P2 ;  /* 0x0000000503057c11 */ /* 0x000fca00090f1400 */
[----:B------:R2:W-:Y:S04]  /*ae90*/  @!P0 STG.E desc[UR54][R4.64], R13 ;  /* 0x0000000d04008986 */ /* 0x0005e8000c101936 */
[----:B------:R2:W-:Y:S02]  /*aea0*/  @!P1 STG.E desc[UR54][R4.64+0x20], R11 ;  /* 0x0000200b04009986 */ /* 0x0005e4000c101936 */
.L_x_65:
[----:B------:R-:W-:Y:S05]  /*aeb0*/  BSYNC B0 ;  /* 0x0000000000007941 */ /* 0x000fea0003800000 */
.L_x_64:
[----:B------:R-:W-:Y:S01]  /*aec0*/  ULDC.64 UR4, c[0x0][0x730] ;  /* 0x0001cc0000047ab9 */ /* 0x000fe20000000a00 */
[-C--:B------:R-:W-:Y:S01]  /*aed0*/  FMUL R90, R90, R10.reuse ;  /* 0x0000000a5a5a7220 */ /* 0x080fe20000400000 */
[----:B------:R-:W-:Y:S01]  /*aee0*/  ISETP.NE.U32.AND P0, PT, RZ, UR4, PT ;  /* 0x00000004ff007c0c */ /* 0x000fe2000bf05070 */
[-C--:B------:R-:W-:Y:S01]  /*aef0*/  FMUL R91, R91, R10.reuse ;  /* 0x0000000a5b5b7220 */ /* 0x080fe20000400000 */
[-C--:B------:R-:W-:Y:S01]  /*af00*/  FMUL R94, R94, R10.reuse ;  /* 0x0000000a5e5e7220 */ /* 0x080fe20000400000 */
[-C--:B------:R-:W-:Y:S01]  /*af10*/  FMUL R95, R95, R10.reuse ;  /* 0x0000000a5f5f7220 */ /* 0x080fe20000400000 */
[----:B------:R-:W-:Y:S01]  /*af20*/  ISETP.NE.AND.EX P0, PT, RZ, UR5, PT, P0 ;  /* 0x00000005ff007c0c */ /* 0x000fe2000bf05300 */
        /* <DEDUP_REMOVED lines=28> */
[----:B------:R-:W-:Y:S06]  /*b0f0*/  @P0 BRA `(.L_x_66) ;  /* 0x0000000000240947 */ /* 0x000fec0003800000 */
[----:B------:R-:W-:Y:S02]  /*b100*/  ULDC.64 UR4, c[0x0][0x728] ;  /* 0x0001ca0000047ab9 */ /* 0x000fe40000000a00 */
[----:B------:R-:W-:-:S04]  /*b110*/  ISETP.NE.U32.AND P0, PT, RZ, UR4, PT ;  /* 0x00000004ff007c0c */ /* 0x000fc8000bf05070 */
[----:B------:R-:W-:-:S13]  /*b120*/  ISETP.NE.AND.EX P0, PT, RZ, UR5, PT, P0 ;  /* 0x00000005ff007c0c */ /* 0x000fda000bf05300 */
[----:B------:R-:W-:Y:S05]  /*b130*/  @!P0 BRA `(.L_x_67) ;  /* 0x00000000000c8947 */ /* 0x000fea0003800000 */
[----:B--2---:R-:W2:Y:S02]  /*b140*/  LDC.64 R4, c[0x0][0x728] ;  /* 0x0001ca00ff047b82 */ /* 0x004ea40000000a00 */
[----:B--2---:R3:W5:Y:S01]  /*b150*/  LDG.E R16, desc[UR54][R4.64] ;  /* 0x0000003604107981 */ /* 0x004762000c1e1900 */
[----:B------:R-:W-:Y:S05]  /*b160*/  BRA `(.L_x_66) ;  /* 0x0000000000087947 */ /* 0x000fea0003800000 */
.L_x_67:
[----:B------:R-:W-:Y:S02]  /*b170*/  ULDC UR4, c[0x0][0x720] ;  /* 0x0001c80000047ab9 */ /* 0x000fe40000000800 */
[----:B------:R-:W-:-:S07]  /*b180*/  IMAD.U32 R16, RZ, RZ, UR4 ;  /* 0x00000004ff107e24 */ /* 0x000fce000f8e00ff */
.L_x_66:
[----:B-1----:R-:W-:-:S04]  /*b190*/  MOV R0, RZ ;  /* 0x000000ff00007202 */ /* 0x002fc80000000f00 */
[----:B------:R-:W-:-:S13]  /*b1a0*/  LOP3.LUT P0, RZ, R0, 0x1bf, RZ, 0xc0, !PT ;  /* 0x000001bf00ff7812 */ /* 0x000fda000780c0ff */
[----:B------:R-:W-:Y:S05]  /*b1b0*/  @!P0 BRA `(.L_x_68) ;  /* 0x0000000000408947 */ /* 0x000fea0003800000 */
[----:B------:R-:W-:Y:S01]  /*b1c0*/  MOV R0, 0x0 ;  /* 0x0000000000007802 */ /* 0x000fe20000000f00 */
[----:B------:R-:W-:Y:S01]  /*b1d0*/  ULDC.64 UR4, c[0x4][0x70] ;  /* 0x01001c0000047ab9 */ /* 0x000fe20000000a00 */
[----:B------:R-:W-:Y:S01]  /*b1e0*/  ULDC.64 UR6, c[0x4][0x8] ;  /* 0x0100020000067ab9 */ /* 0x000fe20000000a00 */
[----:B--23--:R-:W-:Y:S01]  /*b1f0*/  MOV R4, UR4 ;  /* 0x0000000400047c02 */ /* 0x00cfe20008000f00 */
[----:B------:R1:W2:Y:S01]  /*b200*/  LDC.64 R14, c[0x4][R0] ;  /* 0x01000000000e7b82 */ /* 0x0002a20000000a00 */
[----:B------:R-:W-:Y:S01]  /*b210*/  MOV R5, UR5 ;  /* 0x0000000500057c02 */ /* 0x000fe20008000f00 */
[----:B------:R-:W-:Y:S01]  /*b220*/  ULDC.64 UR4, c[0x4][0x78] ;  /* 0x01001e0000047ab9 */ /* 0x000fe20000000a00 */
[----:B------:R-:W-:Y:S01]  /*b230*/  MOV R10, UR6 ;  /* 0x00000006000a7c02 */ /* 0x000fe20008000f00 */
[----:B------:R-:W-:Y:S01]  /*b240*/  IMAD.U32 R6, RZ, RZ, UR4 ;  /* 0x00000004ff067e24 */ /* 0x000fe2000f8e00ff */
[----:B------:R-:W-:Y:S01]  /*b250*/  MOV R7, UR5 ;  /* 0x0000000500077c02 */ /* 0x000fe20008000f00 */
[----:B------:R-:W-:Y:S01]  /*b260*/  IMAD.U32 R11, RZ, RZ, UR7 ;  /* 0x00000007ff0b7e24 */ /* 0x000fe2000f8e00ff */
[----:B------:R-:W-:Y:S01]  /*b270*/  MOV R8, 0x70 ;  /* 0x0000007000087802 */ /* 0x000fe20000000f00 */
[----:B------:R-:W-:Y:S01]  /*b280*/  IMAD.MOV.U32 R13, RZ, RZ, RZ ;  /* 0x000000ffff0d7224 */ /* 0x000fe200078e00ff */
[----:B-1----:R-:W-:-:S07]  /*b290*/  MOV R12, 0x1 ;  /* 0x00000001000c7802 */ /* 0x002fce0000000f00 */
[----:B------:R-:W-:-:S07]  /*b2a0*/  LEPC R20, `(.L_x_68) ;  /* 0x000000001014794e */ /* 0x000fce0000000000 */
[----:B--2--5:R-:W-:Y:S05]  /*b2b0*/  CALL.ABS.NOINC R14 ;  /* 0x000000000e007343 */ /* 0x024fea0003c00000 */
.L_x_68:
[----:B------:R-:W-:Y:S02]  /*b2c0*/  MOV R23, UR45 ;  /* 0x0000002d00177c02 */ /* 0x000fe40008000f00 */
[----:B------:R-:W-:-:S05]  /*b2d0*/  MOV R0, UR50 ;  /* 0x0000003200007c02 */ /* 0x000fca0008000f00 */
[----:B------:R-:W-:-:S04]  /*b2e0*/  IMAD R23, R0, 0x2200, R23 ;  /* 0x0000220000177824 */ /* 0x000fc800078e0217 */
[----:B------:R-:W-:-:S05]  /*b2f0*/  VIADD R24, R23, 0x2de00 ;  /* 0x0002de0017187836 */ /* 0x000fca0000000000 */
        /* <DEDUP_REMOVED lines=9> */
[----:B------:R-:W-:Y:S01]  /*b390*/  IMAD.U32 R6, RZ, RZ, UR6 ;  /* 0x00000006ff067e24 */ /* 0x000fe2000f8e00ff */
[----:B------:R-:W-:Y:S01]  /*b3a0*/  MOV R7, UR7 ;  /* 0x0000000700077c02 */ /* 0x000fe20008000f00 */
[----:B------:R-:W-:Y:S01]  /*b3b0*/  IMAD.U32 R11, RZ, RZ, UR5 ;  /* 0x00000005ff0b7e24 */ /* 0x000fe2000f8e00ff */
[----:B------:R-:W-:Y:S01]  /*b3c0*/  MOV R10, UR4 ;  /* 0x00000004000a7c02 */ /* 0x000fe20008000f00 */
[----:B------:R-:W-:Y:S01]  /*b3d0*/  IMAD.MOV.U32 R13, RZ, RZ, RZ ;  /* 0x000000ffff0d7224 */ /* 0x000fe200078e00ff */
[----:B------:R-:W-:-:S02]  /*b3e0*/  MOV R8, 0x70 ;  /* 0x0000007000087802 */ /* 0x000fc40000000f00 */
[----:B-1----:R-:W-:-:S07]  /*b3f0*/  MOV R12, 0x1 ;  /* 0x00000001000c7802 */ /* 0x002fce0000000f00 */
[----:B------:R-:W-:-:S07]  /*b400*/  LEPC R20, `(.L_x_69) ;  /* 0x000000001014794e */ /* 0x000fce0000000000 */
[----:B--2--5:R-:W-:Y:S05]  /*b410*/  CALL.ABS.NOINC R14 ;  /* 0x000000000e007343 */ /* 0x024fea0003c00000 */
.L_x_69:
[C---:B------:R-:W-:Y:S01]  /*b420*/  SHF.L.U32 R0, R2.reuse, 0x4, RZ ;  /* 0x0000000402007819 */ /* 0x040fe200000006ff */
[----:B------:R-:W-:Y:S01]  /*b430*/  ULDC.64 UR4, c[0x0][0x730] ;  /* 0x0001cc0000047ab9 */ /* 0x000fe20000000a00 */
[----:B------:R-:W-:Y:S02]  /*b440*/  SHF.L.U32 R3, R2, 0x5, RZ ;  /* 0x0000000502037819 */ /* 0x000fe400000006ff */
[----:B------:R-:W-:Y:S02]  /*b450*/  LOP3.LUT R0, R0, 0x600, RZ, 0xc0, !PT ;  /* 0x0000060000007812 */ /* 0x000fe400078ec0ff */
[----:B--23--:R-:W-:Y:S02]  /*b460*/  LOP3.LUT R4, R3, 0xc0, RZ, 0xc0, !PT ;  /* 0x000000c003047812 */ /* 0x00cfe400078ec0ff */
[----:B------:R-:W-:Y:S02]  /*b470*/  LOP3.LUT R0, R0, 0x20, R3, 0xf8, !PT ;  /* 0x0000002000007812 */ /* 0x000fe400078ef803 */
[----:B------:R-:W-:-:S02]  /*b480*/  SHF.R.U32.HI R5, RZ, 0x1, R2 ;  /* 0x00000001ff057819 */ /* 0x000fc40000011602 */
[----:B------:R-:W-:Y:S02]  /*b490*/  LOP3.LUT R3, R0, 0x100, R3, 0xf8, !PT ;  /* 0x0000010000037812 */ /* 0x000fe400078ef803 */
[----:B------:R-:W-:Y:S02]  /*b4a0*/  LOP3.LUT R0, R2, 0x7f, RZ, 0xc0, !PT ;  /* 0x0000007f02007812 */ /* 0x000fe400078ec0ff */
[----:B------:R-:W-:Y:S01]  /*b4b0*/  ISETP.NE.U32.AND P0, PT, RZ, UR4, PT ;  /* 0x00000004ff007c0c */ /* 0x000fe2000bf05070 */
[----:B------:R-:W-:Y:S01]  /*b4c0*/  ULDC UR4, c[0x0][0x720] ;  /* 0x0001c80000047ab9 */ /* 0x000fe20000000800 */
[----:B------:R-:W-:Y:S02]  /*b4d0*/  IADD3 R0, R0, 0x1f, RZ ;  /* 0x0000001f00007810 */ /* 0x000fe40007ffe0ff */
[----:B------:R-:W-:Y:S01]  /*b4e0*/  LOP3.LUT R4, R4, 0x8, R5, 0xf8, !PT ;  /* 0x0000000804047812 */ /* 0x000fe200078ef805 */
[----:B------:R-:W-:Y:S01]  /*b4f0*/  IMAD.SHL.U32 R5, R2, 0x4, RZ ;  /* 0x0000000402057824 */ /* 0x000fe200078e00ff */
[----:B------:R-:W-:-:S02]  /*b500*/  ISETP.NE.AND.EX P0, PT, RZ, UR5, PT, P0 ;  /* 0x00000005ff007c0c */ /* 0x000fc4000bf05300 */
[----:B------:R-:W-:Y:S02]  /*b510*/  ISETP.GT.U32.AND P1, PT, R0, 0x3e, PT ;  /* 0x0000003e0000780c */ /* 0x000fe40003f24070 */
[----:B-----5:R-:W-:Y:S02]  /*b520*/  FSEL R21, R16, UR4, !P0 ;  /* 0x0000000410157c08 */ /* 0x020fe4000c000000 */
[----:B------:R-:W-:Y:S02]  /*b530*/  LOP3.LUT R4, R4, 0x18, R5, 0x78, !PT ;  /* 0x0000001804047812 */ /* 0x000fe400078e7805 */
[----:B------:R-:W-:Y:S01]  /*b540*/  LOP3.LUT P0, RZ, R2, 0x4, RZ, 0xc0, !PT ;  /* 0x0000000402ff7812 */ /* 0x000fe2000780c0ff */
[-C--:B------:R-:W-:Y:S01]  /*b550*/  FMUL R7, R94, R21.reuse ;  /* 0x000000155e077220 */ /* 0x080fe20000400000 */
[----:B------:R-:W-:Y:S01]  /*b560*/  LOP3.LUT R3, R3, R4, RZ, 0xfc, !PT ;  /* 0x0000000403037212 */ /* 0x000fe200078efcff */
        /* <DEDUP_REMOVED lines=63> */
[----:B------:R-:W-:Y:S01]  /*b960*/  MOV R21, 0x20 ;  /* 0x0000002000157802 */ /* 0x000fe20000000f00 */
[----:B------:R-:W-:Y:S01]  /*b970*/  IMAD R24, R3, 0x2, R24 ;  /* 0x0000000203187824 */ /* 0x000fe200078e0218 */
        /* <DEDUP_REMOVED lines=8> */
[----:B------:R-:W-:Y:S02]  /*ba00*/  SEL R21, R21, 0xffffffe0, !P0 ;  /* 0xffffffe015157807 */ /* 0x000fe40004000000 */
[----:B------:R-:W-:Y:S01]  /*ba10*/  LEA R3, R3, R23, 0x1 ;  /* 0x0000001703037211 */ /* 0x000fe200078e08ff */
[----:B------:R-:W-:Y:S06]  /*ba20*/  @P1 BRA `(.L_x_70) ;  /* 0x0000000000041947 */ /* 0x000fec0003800000 */
[----:B------:R-:W-:-:S04]  /*ba30*/  DEPBAR.LE SB0, 0x1 ;  /* 0x000080400000791a */ /* 0x000fc80000000000 */
.L_x_70:
[----:B------:R-:W-:Y:S05]  /*ba40*/  WARPSYNC.ALL ;  /* 0x0000000000007948 */ /* 0x000fea0003800000 */
[----:B------:R-:W-:Y:S01]  /*ba50*/  BAR.SYNC.DEFER_BLOCKING 0x1, 0x80 ;  /* 0x0042000000007b1d */ /* 0x000fe20000010000 */
[----:B------:R-:W-:Y:S02]  /*ba60*/  IADD3 R0, R24, R21, RZ ;  /* 0x0000001518007210 */ /* 0x000fe40007ffe0ff */
[----:B------:R-:W-:Y:S02]  /*ba70*/  F2FP.F16.F32.PACK_AB R13, R13, R14 ;  /* 0x0000000e0d0d723e */ /* 0x000fe400000000ff */
[----:B------:R-:W-:Y:S01]  /*ba80*/  F2FP.F16.F32.PACK_AB R112, R113, R112 ;  /* 0x000000707170723e */ /* 0x000fe200000000ff */
[----:B------:R-:W-:Y:S01]  /*ba90*/  BSSY B0, `(.L_x_71) ;  /* 0x000001d000007945 */ /* 0x000fe20003800000 */
[----:B------:R-:W-:-:S02]  /*baa0*/  F2FP.F16.F32.PACK_AB R12, R105, R104 ;  /* 0x00000068690c723e */ /* 0x000fc400000000ff */
[----:B------:R-:W-:Y:S02]  /*bab0*/  F2FP.F16.F32.PACK_AB R14, R109, R108 ;  /* 0x0000006c6d0e723e */ /* 0x000fe400000000ff */
[----:B------:R-:W-:Y:S02]  /*bac0*/  F2FP.F16.F32.PACK_AB R15, R15, R20 ;  /* 0x000000140f0f723e */ /* 0x000fe400000000ff */
[----:B------:R-:W-:Y:S02]  /*bad0*/  F2FP.F16.F32.PACK_AB R113, R25, R26 ;  /* 0x0000001a1971723e */ /* 0x000fe400000000ff */
[----:B------:R-:W-:Y:S02]  /*bae0*/  F2FP.F16.F32.PACK_AB R114, R117, R116 ;  /* 0x000000747572723e */ /* 0x000fe400000000ff */
[----:B------:R-:W-:Y:S02]  /*baf0*/  F2FP.F16.F32.PACK_AB R115, R27, R28 ;  /* 0x0000001c1b73723e */ /* 0x000fe400000000ff */
[----:B------:R-:W-:Y:S01]  /*bb00*/  IADD3 R21, R21, 0x1000, R24 ;  /* 0x0000100015157810 */ /* 0x000fe20007ffe018 */
[----:B------:R1:W-:Y:S04]  /*bb10*/  STSM.16.M88.4 [R3+0x2de00], R4 ;  /* 0x02de000403007844 */ /* 0x0003e80000000200 */
[----:B------:R1:W-:Y:S01]  /*bb20*/  STSM.16.M88.4 [R0], R8 ;  /* 0x0000000800007844 */ /* 0x0003e20000000200 */
[----:B------:R-:W-:Y:S01]  /*bb30*/  @!PT LDS RZ, [RZ] ;  /* 0x00000000fffff984 */ /* 0x000fe20000000800 */
[----:B------:R-:W-:Y:S01]  /*bb40*/  @!PT LDS RZ, [RZ] ;  /* 0x00000000fffff984 */ /* 0x000fe20000000800 */
[----:B------:R-:W-:Y:S01]  /*bb50*/  @!PT LDS RZ, [RZ] ;  /* 0x00000000fffff984 */ /* 0x000fe20000000800 */
[----:B------:R-:W-:Y:S01]  /*bb60*/  @!PT LDS RZ, [RZ] ;  /* 0x00000000fffff984 */ /* 0x000fe20000000800 */
[----:B------:R2:W-:Y:S06]  /*bb70*/  MEMBAR.ALL.CTA ;  /* 0x0000000000007992 */ /* 0x0005ec0000008000 */
[----:B--2---:R-:W2:Y:S02]  /*bb80*/  FENCE.VIEW.ASYNC.S ;  /* 0x00000000000073c6 */ /* 0x004ea40000000000 */
[----:B--2---:R-:W-:Y:S06]  /*bb90*/  BAR.SYNC.DEFER_BLOCKING 0x1, 0x80 ;  /* 0x0042000000007b1d */ /* 0x004fec0000010000 */
[----:B------:R-:W-:Y:S05]  /*bba0*/  @P1 BRA `(.L_x_72) ;  /* 0x00000000002c1947 */ /* 0x000fea0003800000 */
[----:B------:R-:W-:Y:S01]  /*bbb0*/  R2UR UR40, R23 ;  /* 0x00000000172872ca */ /* 0x000fe200000e0000 */
[----:B------:R-:W-:Y:S02]  /*bbc0*/  UIADD3 UR43, -UR39, URZ, URZ ;  /* 0x0000003f272b7290 */ /* 0x000fe4000fffe13f */
[----:B------:R-:W-:Y:S01]  /*bbd0*/  UIADD3 UR6, UP0, UR52, 0x670, URZ ;  /* 0x0000067034067890 */ /* 0x000fe2000ff1e03f */
[----:B------:R-:W-:Y:S01]  /*bbe0*/  ULDC UR4, c[0x0][0xa10] ;  /* 0x0002840000047ab9 */ /* 0x000fe20000000800 */
[----:B------:R-:W-:Y:S01]  /*bbf0*/  UMOV UR41, URZ ;  /* 0x0000003f00297c82 */ /* 0x000fe20008000000 */
[----:B------:R-:W-:Y:S02]  /*bc00*/  UIMAD UR43, UR4, UR43, UR38 ;  /* 0x0000002b042b72a4 */ /* 0x000fe4000f8e0226 */
[----:B------:R-:W-:-:S05]  /*bc10*/  UIADD3.X UR7, URZ, UR53, URZ, UP0, !UPT ;  /* 0x000000353f077290 */ /* 0x000fca00087fe43f */
[----:B------:R-:W-:-:S09]  /*bc20*/  UIADD3 UR40, UR40, 0x2de00, URZ ;  /* 0x0002de0028287890 */ /* 0x000fd2000fffe03f */
[----:B------:R2:W-:Y:S01]  /*bc30*/  UTMASTG.4D [UR40], [UR6] ;  /* 0x00000028060073b5 */ /* 0x0005e20008018000 */
[----:B------:R0:W-:Y:S01]  /*bc40*/  UTMACMDFLUSH ;  /* 0x00000000000079b7 */ /* 0x0001e20000000000 */
[----:B--2---:R-:W-:-:S04]  /*bc50*/  DEPBAR.LE SB0, 0x1 ;  /* 0x000080400000791a */ /* 0x004fc80000000000 */
.L_x_72:
[----:B------:R-:W-:Y:S05]  /*bc60*/  BSYNC B0 ;  /* 0x0000000000007941 */ /* 0x000fea0003800000 */
.L_x_71:
[----:B------:R-:W-:Y:S01]  /*bc70*/  BAR.SYNC.DEFER_BLOCKING 0x1, 0x80 ;  /* 0x0042000000007b1d */ /* 0x000fe20000010000 */
[----:B------:R-:W-:Y:S02]  /*bc80*/  F2FP.F16.F32.PACK_AB R29, R29, R30 ;  /* 0x0000001e1d1d723e */ /* 0x000fe400000000ff */
[----:B------:R-:W-:Y:S02]  /*bc90*/  F2FP.F16.F32.PACK_AB R31, R31, R32 ;  /* 0x000000201f1f723e */ /* 0x000fe400000000ff */
[----:B------:R-:W-:Y:S01]  /*bca0*/  F2FP.F16.F32.PACK_AB R33, R33, R34 ;  /* 0x000000222121723e */ /* 0x000fe200000000ff */
[----:B------:R-:W-:Y:S01]  /*bcb0*/  BSSY B0, `(.L_x_73) ;  /* 0x000001b000007945 */ /* 0x000fe20003800000 */
[----:B------:R-:W-:Y:S02]  /*bcc0*/  F2FP.F16.F32.PACK_AB R28, R121, R120 ;  /* 0x00000078791c723e */ /* 0x000fe400000000ff */
[----:B------:R-:W-:Y:S02]  /*bcd0*/  F2FP.F16.F32.PACK_AB R30, R125, R124 ;  /* 0x0000007c7d1e723e */ /* 0x000fe400000000ff */
[----:B------:R-:W-:-:S02]  /*bce0*/  F2FP.F16.F32.PACK_AB R32, R129, R128 ;  /* 0x000000808120723e */ /* 0x000fc400000000ff */
[----:B------:R-:W-:Y:S02]  /*bcf0*/  F2FP.F16.F32.PACK_AB R34, R133, R132 ;  /* 0x000000848522723e */ /* 0x000fe400000000ff */
[----:B------:R-:W-:Y:S01]  /*bd00*/  F2FP.F16.F32.PACK_AB R35, R35, R36 ;  /* 0x000000242323723e */ /* 0x000fe200000000ff */
[----:B------:R2:W-:Y:S04]  /*bd10*/  STSM.16.M88.4 [R24+0x1000], R12 ;  /* 0x0010000c18007844 */ /* 0x0005e80000000200 */
[----:B------:R2:W-:Y:S01]  /*bd20*/  STSM.16.M88.4 [R21], R112 ;  /* 0x0000007015007844 */ /* 0x0005e20000000200 */
[----:B------:R-:W-:Y:S01]  /*bd30*/  @!PT LDS RZ, [RZ] ;  /* 0x00000000fffff984 */ /* 0x000fe20000000800 */
[----:B------:R-:W-:Y:S01]  /*bd40*/  @!PT LDS RZ, [RZ] ;  /* 0x00000000fffff984 */ /* 0x000fe20000000800 */
[----:B------:R-:W-:Y:S01]  /*bd50*/  @!PT LDS RZ, [RZ] ;  /* 0x00000000fffff984 */ /* 0x000fe20000000800 */
[----:B------:R-:W-:Y:S01]  /*bd60*/  @!PT LDS RZ, [RZ] ;  /* 0x00000000fffff984 */ /* 0x000fe20000000800 */
[----:B------:R3:W-:Y:S06]  /*bd70*/  MEMBAR.ALL.CTA ;  /* 0x0000000000007992 */ /* 0x0007ec0000008000 */
[----:B---3--:R-:W3:Y:S02]  /*bd80*/  FENCE.VIEW.ASYNC.S ;  /* 0x00000000000073c6 */ /* 0x008ee40000000000 */
[----:B---3--:R-:W-:Y:S06]  /*bd90*/  BAR.SYNC.DEFER_BLOCKING 0x1, 0x80 ;  /* 0x0042000000007b1d */ /* 0x008fec0000010000 */
[----:B------:R-:W-:Y:S05]  /*bda0*/  @P1 BRA `(.L_x_74) ;  /* 0x00000000002c1947 */ /* 0x000fea0003800000 */
[----:B------:R-:W-:Y:S01]  /*bdb0*/  R2UR UR40, R23 ;  /* 0x00000000172872ca */ /* 0x000fe200000e0000 */
[----:B------:R-:W-:Y:S02]  /*bdc0*/  UIADD3 UR43, -UR39, URZ, URZ ;  /* 0x0000003f272b7290 */ /* 0x000fe4000fffe13f */
[----:B------:R-:W-:Y:S01]  /*bdd0*/  UIADD3 UR6, UP0, UR52, 0x670, URZ ;  /* 0x0000067034067890 */ /* 0x000fe2000ff1e03f */
[----:B------:R-:W-:Y:S01]  /*bde0*/  ULDC UR4, c[0x0][0xa10] ;  /* 0x0002840000047ab9 */ /* 0x000fe20000000800 */
[----:B------:R-:W-:Y:S01]  /*bdf0*/  UMOV UR41, 0x20 ;  /* 0x0000002000297882 */ /* 0x000fe20000000000 */
[----:B------:R-:W-:Y:S02]  /*be00*/  UIMAD UR43, UR4, UR43, UR38 ;  /* 0x0000002b042b72a4 */ /* 0x000fe4000f8e0226 */
[----:B------:R-:W-:-:S05]  /*be10*/  UIADD3.X UR7, URZ, UR53, URZ, UP0, !UPT ;  /* 0x000000353f077290 */ /* 0x000fca00087fe43f */
[----:B------:R-:W-:-:S09]  /*be20*/  UIADD3 UR40, UR40, 0x2ee00, URZ ;  /* 0x0002ee0028287890 */ /* 0x000fd2000fffe03f */
[----:B------:R3:W-:Y:S01]  /*be30*/  UTMASTG.4D [UR40], [UR6] ;  /* 0x00000028060073b5 */ /* 0x0007e20008018000 */
[----:B------:R0:W-:Y:S01]  /*be40*/  UTMACMDFLUSH ;  /* 0x00000000000079b7 */ /* 0x0001e20000000000 */
[----:B---3--:R-:W-:-:S04]  /*be50*/  DEPBAR.LE SB0, 0x1 ;  /* 0x000080400000791a */ /* 0x008fc80000000000 */
.L_x_74:
[----:B------:R-:W-:Y:S05]  /*be60*/  BSYNC B0 ;  /* 0x0000000000007941 */ /* 0x000fea0003800000 */
.L_x_73:
        /* <DEDUP_REMOVED lines=10> */
[----:B------:R3:W-:Y:S04]  /*bf10*/  STSM.16.M88.4 [R24], R28 ;  /* 0x0000001c18007844 */ /* 0x0007e80000000200 */
[----:B------:R3:W-:Y:S01]  /*bf20*/  STSM.16.M88.4 [R0], R32 ;  /* 0x0000002000007844 */ /* 0x0007e20000000200 */
[----:B------:R-:W-:Y:S01]  /*bf30*/  @!PT LDS RZ, [RZ] ;  /* 0x00000000fffff984 */ /* 0x000fe20000000800 */
[----:B------:R-:W-:Y:S01]  /*bf40*/  @!PT LDS RZ, [RZ] ;  /* 0x00000000fffff984 */ /* 0x000fe20000000800 */
[----:B------:R-:W-:Y:S01]  /*bf50*/  @!PT LDS RZ, [RZ] ;  /* 0x00000000fffff984 */ /* 0x000fe20000000800 */
[----:B------:R-:W-:Y:S01]  /*bf60*/  @!PT LDS RZ, [RZ] ;  /* 0x00000000fffff984 */ /* 0x000fe20000000800 */
[----:B------:R4:W-:Y:S06]  /*bf70*/  MEMBAR.ALL.CTA ;  /* 0x0000000000007992 */ /* 0x0009ec0000008000 */
[----:B----4-:R-:W4:Y:S02]  /*bf80*/  FENCE.VIEW.ASYNC.S ;  /* 0x00000000000073c6 */ /* 0x010f240000000000 */
[----:B----4-:R-:W-:Y:S06]  /*bf90*/  BAR.SYNC.DEFER_BLOCKING 0x1, 0x80 ;  /* 0x0042000000007b1d */ /* 0x010fec0000010000 */
[----:B------:R-:W-:Y:S05]  /*bfa0*/  @P1 BRA `(.L_x_76) ;  /* 0x0000000000341947 */ /* 0x000fea0003800000 */
[----:B------:R-:W-:Y:S01]  /*bfb0*/  R2UR UR8, R23 ;  /* 0x00000000170872ca */ /* 0x000fe200000e0000 */
[----:B------:R-:W-:Y:S02]  /*bfc0*/  UIADD3 UR11, -UR39, URZ, URZ ;  /* 0x0000003f270b7290 */ /* 0x000fe4000fffe13f */
[----:B------:R-:W-:Y:S01]  /*bfd0*/  UIADD3 UR6, UP0, UR52, 0x670, URZ ;  /* 0x0000067034067890 */ /* 0x000fe2000ff1e03f */
[----:B------:R-:W-:Y:S01]  /*bfe0*/  ULDC UR4, c[0x0][0xa10] ;  /* 0x0002840000047ab9 */ /* 0x000fe20000000800 */
[----:B------:R-:W-:Y:S01]  /*bff0*/  UMOV UR9, 0x40 ;  /* 0x0000004000097882 */ /* 0x000fe20000000000 */
[----:B------:R-:W-:Y:S02]  /*c000*/  UIMAD UR11, UR4, UR11, UR38 ;  /* 0x0000000b040b72a4 */ /* 0x000fe4000f8e0226 */
[----:B------:R-:W-:Y:S01]  /*c010*/  UIADD3.X UR7, URZ, UR53, URZ, UP0, !UPT ;  /* 0x000000353f077290 */ /* 0x000fe200087fe43f */
[----:B------:R-:W-:Y:S01]  /*c020*/  UMOV UR10, UR42 ;  /* 0x0000002a000a7c82 */ /* 0x000fe20008000000 */
[----:B------:R-:W-:-:S03]  /*c030*/  UMOV UR12, UR44 ;  /* 0x0000002c000c7c82 */ /* 0x000fc60008000000 */
[----:B------:R-:W-:-:S09]  /*c040*/  UIADD3 UR8, UR8, 0x2de00, URZ ;  /* 0x0002de0008087890 */ /* 0x000fd2000fffe03f */
[----:B------:R4:W-:Y:S01]  /*c050*/  UTMASTG.4D [UR8], [UR6] ;  /* 0x00000008060073b5 */ /* 0x0009e20008018000 */
[----:B------:R0:W-:Y:S01]  /*c060*/  UTMACMDFLUSH ;  /* 0x00000000000079b7 */ /* 0x0001e20000000000 */
[----:B----4-:R-:W-:-:S04]  /*c070*/  DEPBAR.LE SB0, 0x1 ;  /* 0x000080400000791a */ /* 0x010fc80000000000 */
.L_x_76:
[----:B------:R-:W-:Y:S05]  /*c080*/  BSYNC B0 ;  /* 0x0000000000007941 */ /* 0x000fea0003800000 */
.L_x_75:
[----:B------:R-:W-:Y:S06]  /*c090*/  BAR.SYNC.DEFER_BLOCKING 0x1, 0x80 ;  /* 0x0042000000007b1d */ /* 0x000fec0000010000 */
[----:B------:R-:W-:Y:S01]  /*c0a0*/  BSSY B0, `(.L_x_77) ;  /* 0x0000017000007945 */ /* 0x000fe20003800000 */
[----:B------:R4:W-:Y:S04]  /*c0b0*/  STSM.16.M88.4 [R24+0x1000], R36 ;  /* 0x0010002418007844 */ /* 0x0009e80000000200 */
[----:B------:R4:W-:Y:S01]  /*c0c0*/  STSM.16.M88.4 [R21], R40 ;  /* 0x0000002815007844 */ /* 0x0009e20000000200 */
[----:B------:R-:W-:Y:S01]  /*c0d0*/  @!PT LDS RZ, [RZ] ;  /* 0x00000000fffff984 */ /* 0x000fe20000000800 */
[----:B------:R-:W-:Y:S01]  /*c0e0*/  @!PT LDS RZ, [RZ] ;  /* 0x00000000fffff984 */ /* 0x000fe20000000800 */
[----:B------:R-:W-:Y:S01]  /*c0f0*/  @!PT LDS RZ, [RZ] ;  /* 0x00000000fffff984 */ /* 0x000fe20000000800 */
[----:B------:R-:W-:Y:S01]  /*c100*/  @!PT LDS RZ, [RZ] ;  /* 0x00000000fffff984 */ /* 0x000fe20000000800 */
[----:B------:R5:W-:Y:S06]  /*c110*/  MEMBAR.ALL.CTA ;  /* 0x0000000000007992 */ /* 0x000bec0000008000 */
[----:B-----5:R-:W5:Y:S02]  /*c120*/  FENCE.VIEW.ASYNC.S ;  /* 0x00000000000073c6 */ /* 0x020f640000000000 */
[----:B-----5:R-:W-:Y:S06]  /*c130*/  BAR.SYNC.DEFER_BLOCKING 0x1, 0x80 ;  /* 0x0042000000007b1d */ /* 0x020fec0000010000 */
        /* <DEDUP_REMOVED lines=11> */
[----:B------:R1:W-:Y:S02]  /*c1f0*/  UTMASTG.4D [UR8], [UR6] ;  /* 0x00000008060073b5 */ /* 0x0003e40008018000 */
[----:B-1----:R0:W-:Y:S02]  /*c200*/  UTMACMDFLUSH ;  /* 0x00000000000079b7 */ /* 0x0021e40000000000 */
.L_x_78:
[----:B------:R-:W-:Y:S05]  /*c210*/  BSYNC B0 ;  /* 0x0000000000007941 */ /* 0x000fea0003800000 */
.L_x_77:
[----:B------:R-:W-:Y:S01]  /*c220*/  ULEA UR4, UR50, 0xfffffff8, 0x3 ;  /* 0xfffffff832047891 */ /* 0x000fe2000f8e183f */
[----:B------:R-:W-:-:S04]  /*c230*/  DEPBAR.LE SB0, 0x0 ;  /* 0x000080000000791a */ /* 0x000fc80000000000 */
[----:B------:R-:W-:Y:S01]  /*c240*/  ULOP3.LUT UR4, UR4, 0x8, URZ, 0xc0, !UPT ;  /* 0x0000000804047892 */ /* 0x000fe2000f8ec03f */
[----:B------:R-:W-:-:S03]  /*c250*/  LOP3.LUT R19, R19, 0x1, RZ, 0x3c, !PT ;  /* 0x0000000113137812 */ /* 0x000fc600078e3cff */
[----:B------:R-:W-:-:S06]  /*c260*/  ULOP3.LUT UR4, UR4, 0x18, URZ, 0x3c, !UPT ;  /* 0x0000001804047892 */ /* 0x000fcc000f8e3c3f */
[----:B-1-3--:R-:W-:Y:S01]  /*c270*/  IMAD.U32 R0, RZ, RZ, UR4 ;  /* 0x00000004ff007e24 */ /* 0x00afe2000f8e00ff */
[----:B------:R-:W-:Y:S02]  /*c280*/  ULDC UR4, c[0x0][0xc] ;  /* 0x0000030000047ab9 */ /* 0x000fe40000000800 */
[----:B------:R-:W-:Y:S01]  /*c290*/  IADD3 R17, R17, UR4, RZ ;  /* 0x0000000411117c10 */ /* 0x000fe2000fffe0ff */
[----:B------:R-:W-:Y:S01]  /*c2a0*/  ULDC UR4, c[0x0][0xa00] ;  /* 0x0002800000047ab9 */ /* 0x000fe20000000800 */
[----:B------:R1:W-:Y:S02]  /*c2b0*/  SYNCS.ARRIVE.TRANS64.A1T0 RZ, [R0+UR45+0x34490], RZ ;  /* 0x034490ff00ff79a7 */ /* 0x0003e4000810002d */
[----:B------:R-:W-:-:S13]  /*c2c0*/  ISETP.GE.AND P0, PT, R17, UR4, PT ;  /* 0x0000000411007c0c */ /* 0x000fda000bf06270 */
[----:B-1----:R-:W-:Y:S05]  /*c2d0*/  @!P0 BRA `(.L_x_79) ;  /* 0xffffff4800808947 */ /* 0x002fea000383ffff */
[----:B------:R-:W-:Y:S05]  /*c2e0*/  EXIT ;  /* 0x000000000000794d */ /* 0x000fea0003800000 */
.L_x_6:
[----:B------:R-:W-:-:S08]  /*c2f0*/  NOP ;  /* 0x0000000000007918 */ /* 0x000fd00000000000 */
[----:B------:R-:W2:-:S00]  /*c300*/  USETMAXREG.DEALLOC.CTAPOOL 0x18 ;  /* 0x00000018000079c8 */ /* 0x000e8000080e0500 */
[----:B------:R-:W-:-:S13]  /*c310*/  PLOP3.LUT P3, PT, PT, PT, UP0, 0x80, 0x0 ;  /* 0x000000000000781c */ /* 0x000fda0003f6f008 */
[----:B--2---:R-:W-:Y:S05]  /*c320*/  @!P3 BRA `(.L_x_80) ;  /* 0x000000080064b947 */ /* 0x004fea0003800000 */
[----:B------:R-:W-:-:S13]  /*c330*/  PLOP3.LUT P2, PT, PT, PT, UP1, 0x80, 0x0 ;  /* 0x000000000000781c */ /* 0x000fda0003f4f018 */
[----:B-1----:R-:W-:Y:S05]  /*c340*/  @P2 EXIT ;  /* 0x000000000000294d */ /* 0x002fea0003800000 */
[----:B------:R-:W-:Y:S02]  /*c350*/  ULDC UR4, c[0x0][0xa00] ;  /* 0x0002800000047ab9 */ /* 0x000fe40000000800 */
[----:B------:R-:W-:-:S13]  /*c360*/  ISETP.GE.AND P2, PT, R17, UR4, PT ;  /* 0x0000000411007c0c */ /* 0x000fda000bf46270 */
[----:B------:R-:W-:Y:S05]  /*c370*/  @P2 EXIT ;  /* 0x000000000000294d */ /* 0x000fea0003800000 */
[----:B------:R-:W-:Y:S01]  /*c380*/  LOP3.LUT P2, RZ, R2, 0x1f, RZ, 0xc0, !PT ;  /* 0x0000001f02ff7812 */ /* 0x000fe2000784c0ff */
[----:B------:R-:W-:Y:S01]  /*c390*/  BSSY B0, `(.L_x_81) ;  /* 0x0000091000007945 */ /* 0x000fe20003800000 */
[----:B------:R-:W-:Y:S01]  /*c3a0*/  MOV R4, 0x1 ;  /* 0x0000000100047802 */ /* 0x000fe20000000f00 */
[----:B------:R-:W-:Y:S01]  /*c3b0*/  IMAD.MOV.U32 R0, RZ, RZ, RZ ;  /* 0x000000ffff007224 */ /* 0x000fe200078e00ff */
[----:B------:R-:W-:Y:S01]  /*c3c0*/  PLOP3.LUT P0, PT, P2, P0, PT, 0x2a, 0x0 ;  /* 0x000000000000781c */ /* 0x000fe20001700572 */
[----:B------:R-:W-:Y:S01]  /*c3d0*/  ULOP3.LUT UR18, UR48, 0x2, URZ, 0xfc, !UPT ;  /* 0x0000000230127892 */ /* 0x000fe2000f8efc3f */
[----:B------:R-:W-:Y:S01]  /*c3e0*/  MOV R5, 0x1 ;  /* 0x0000000100057802 */ /* 0x000fe20000000f00 */
[----:B------:R-:W-:Y:S01]  /*c3f0*/  ULDC UR19, c[0x0][0xc] ;  /* 0x0000030000137ab9 */ /* 0x000fe20000000800 */
[----:B------:R-:W-:Y:S01]  /*c400*/  ULDC.64 UR16, c[0x0][0x198] ;  /* 0x0000660000107ab9 */ /* 0x000fe20000000a00 */
[----:B------:R-:W-:-:S08]  /*c410*/  ULDC UR20, c[0x0][0xa00] ;  /* 0x0002800000147ab9 */ /* 0x000fd00000000800 */
.L_x_96:
[----:B------:R-:W1:Y:S01]  /*c420*/  LDC R6, c[0x0][0xa04] ;  /* 0x00028100ff067b82 */ /* 0x000e620000000800 */
[----:B------:R-:W-:Y:S01]  /*c430*/  MOV R7, R17 ;  /* 0x0000001100077202 */ /* 0x000fe20000000f00 */
[----:B------:R-:W-:-:S06]  /*c440*/  UMOV UR4, 0xffffffff ;  /* 0xffffffff00047882 */ /* 0x000fcc0000000000 */
[----:B------:R-:W2:Y:S08]  /*c450*/  LDC R10, c[0x0][0xa10] ;  /* 0x00028400ff0a7b82 */ /* 0x000eb00000000800 */
[----:B------:R-:W3:Y:S01]  /*c460*/  LDC R13, c[0x0][0xa1c] ;  /* 0x00028700ff0d7b82 */ /* 0x000ee20000000800 */
[----:B-1----:R-:W-:Y:S02]  /*c470*/  ISETP.NE.AND P2, PT, R6, 0x1, PT ;  /* 0x000000010600780c */ /* 0x002fe40003f45270 */
[----:B--2---:R-:W-:-:S11]  /*c480*/  ISETP.NE.AND P3, PT, R10, 0x1, PT ;  /* 0x000000010a00780c */ /* 0x004fd60003f65270 */
[----:B------:R-:W1:Y:S01]  /*c490*/  @P2 LDC.64 R8, c[0x0][0xa08] ;  /* 0x00028200ff082b82 */ /* 0x000e620000000a00 */
[----:B---3--:R-:W-:-:S07]  /*c4a0*/  ISETP.NE.AND P4, PT, R13, 0x1, PT ;  /* 0x000000010d00780c */ /* 0x008fce0003f85270 */
[----:B------:R-:W2:Y:S08]  /*c4b0*/  @P3 LDC R12, c[0x0][0xa14] ;  /* 0x00028500ff0c3b82 */ /* 0x000eb00000000800 */
[----:B------:R-:W3:Y:S08]  /*c4c0*/  @P3 LDC R11, c[0x0][0xa18] ;  /* 0x00028600ff0b3b82 */ /* 0x000ef00000000800 */
[----:B------:R-:W4:Y:S01]  /*c4d0*/  @P4 LDC.64 R2, c[0x0][0xa20] ;  /* 0x00028800ff024b82 */ /* 0x000f220000000a00 */
[----:B-1----:R-:W-:-:S05]  /*c4e0*/  @P2 IMAD.HI.U32 R8, R17, R8, RZ ;  /* 0x0000000811082227 */ /* 0x002fca00078e00ff */
[----:B------:R-:W-:-:S05]  /*c4f0*/  @P2 SHF.R.U32.HI R7, RZ, R9, R8 ;  /* 0x00000009ff072219 */ /* 0x000fca0000011608 */
[----:B--2---:R-:W-:-:S04]  /*c500*/  @P3 IMAD.HI.U32 R8, R7, R12, RZ ;  /* 0x0000000c07083227 */ /* 0x004fc800078e00ff */
[----:B------:R-:W-:Y:S01]  /*c510*/  IMAD.MOV.U32 R9, RZ, RZ, R7 ;  /* 0x000000ffff097224 */ /* 0x000fe200078e0007 */
[----:B---3--:R-:W-:-:S05]  /*c520*/  @P3 SHF.R.U32.HI R9, RZ, R11, R8 ;  /* 0x0000000bff093219 */ /* 0x008fca0000011608 */
[----:B----4-:R-:W-:Y:S01]  /*c530*/  @P4 IMAD.HI.U32 R8, R9, R2, RZ ;  /* 0x0000000209084227 */ /* 0x010fe200078e00ff */
[----:B------:R-:W-:-:S04]  /*c540*/  MOV R2, R9 ;  /* 0x0000000900027202 */ /* 0x000fc80000000f00 */
[----:B------:R-:W-:Y:S01]  /*c550*/  @P4 SHF.R.U32.HI R2, RZ, R3, R8 ;  /* 0x00000003ff024219 */ /* 0x000fe20000011608 */
[----:B------:R-:W-:-:S03]  /*c560*/  IMAD.MOV R3, RZ, RZ, -R9 ;  /* 0x000000ffff037224 */ /* 0x000fc600078e0a09 */
[----:B------:R-:W-:Y:S01]  /*c570*/  IADD3 R2, -R2, RZ, RZ ;  /* 0x000000ff02027210 */ /* 0x000fe20007ffe1ff */
[----:B------:R-:W-:-:S04]  /*c580*/  IMAD R10, R10, R3, R7 ;  /* 0x000000030a0a7224 */ /* 0x000fc800078e0207 */
[----:B------:R-:W-:Y:S01]  /*c590*/  IMAD R2, R13, R2, R9 ;  /* 0x000000020d027224 */ /* 0x000fe200078e0209 */
[----:B------:R-:W-:Y:S06]  /*c5a0*/  BRA.DIV UR4, `(.L_x_82) ;  /* 0x0000001a04947947 */ /* 0x000fec000b800000 */
[----:B------:R-:W-:-:S13]  /*c5b0*/  ELECT P6, URZ, PT ;  /* 0x00000000003f782f */ /* 0x000fda00038c0000 */
.L_x_134:
[----:B------:R-:W-:Y:S01]  /*c5c0*/  IADD3 R3, -R7, RZ, RZ ;  /* 0x000000ff07037210 */ /* 0x000fe20007ffe1ff */
[----:B------:R-:W-:Y:S04]  /*c5d0*/  BSSY B1, `(.L_x_83) ;  /* 0x000002f000017945 */ /* 0x000fe80003800000 */
[----:B------:R-:W-:Y:S02]  /*c5e0*/  IMAD R3, R6, R3, R17 ;  /* 0x0000000306037224 */ /* 0x000fe400078e0211 */
[----:B------:R-:W-:-:S03]  /*c5f0*/  IMAD.MOV.U32 R6, RZ, RZ, RZ ;  /* 0x000000ffff067224 */ /* 0x000fc600078e00ff */
[----:B------:R-:W-:Y:S01]  /*c600*/  SHF.L.U32 R3, R3, 0x7, RZ ;  /* 0x0000000703037819 */ /* 0x000fe200000006ff */
[----:B------:R-:W-:Y:S06]  /*c610*/  @!P6 BRA `(.L_x_84) ;  /* 0x0000000000a8e947 */ /* 0x000fec0003800000 */
[----:B------:R-:W1:Y:S01]  /*c620*/  S2R R7, SR_CgaCtaId ;  /* 0x0000000000077919 */ /* 0x000e620000008800 */
[----:B------:R-:W-:-:S04]  /*c630*/  MOV R6, 0x400 ;  /* 0x0000040000067802 */ /* 0x000fc80000000f00 */
[----:B-1----:R-:W-:Y:S02]  /*c640*/  LEA R9, R7, R6, 0x18 ;  /* 0x0000000607097211 */ /* 0x002fe400078ec0ff */
[----:B------:R-:W-:Y:S02]  /*c650*/  SHF.L.U32 R6, R5, 0x1f, RZ ;  /* 0x0000001f05067819 */ /* 0x000fe400000006ff */
[----:B------:R-:W-:-:S04]  /*c660*/  LEA R7, R0, R9, 0x3 ;  /* 0x0000000900077211 */ /* 0x000fc800078e18ff */
[----:B------:R-:W1:Y:S02]  /*c670*/  SYNCS.PHASECHK.TRANS64.TRYWAIT P2, [R7+URZ+0x34460], R6 ;  /* 0x03446006070075a7 */ /* 0x000e64000804017f */
[----:B-1----:R-:W-:Y:S05]  /*c680*/  @!P2 BRA `(.L_x_85) ;  /* 0x00000018007ca947 */ /* 0x002fea0003800000 */
.L_x_135:
[----:B------:R-:W-:Y:S01]  /*c690*/  UPRMT UR4, UR18, 0x9910, URZ ;  /* 0x0000991012047896 */ /* 0x000fe2000800003f */
[----:B-1----:R-:W-:-:S03]  /*c6a0*/  @P1 MOV R6, 0x4000 ;  /* 0x0000400000061802 */ /* 0x002fc60000000f00 */
[----:B------:R-:W-:Y:S01]  /*c6b0*/  UISETP.NE.AND UP0, UPT, UR4, 0x2, UPT ;  /* 0x000000020400788c */ /* 0x000fe2000bf05270 */
[----:B------:R1:W-:Y:S05]  /*c6c0*/  @P1 SYNCS.ARRIVE.TRANS64 RZ, [R7+URZ+0x34450], R6 ;  /* 0x0344500607ff19a7 */ /* 0x0003ea000800003f */
[----:B------:R-:W-:-:S13]  /*c6d0*/  PLOP3.LUT P2, PT, PT, PT, UP0, 0x80, 0x0 ;  /* 0x000000000000781c */ /* 0x000fda0003f4f008 */
[----:B-1----:R-:W-:Y:S05]  /*c6e0*/  @P2 BRA `(.L_x_86) ;  /* 0x0000000000042947 */ /* 0x002fea0003800000 */
[----:B------:R-:W-:Y:S01]  /*c6f0*/  BPT.TRAP 0x1 ;  /* 0x000000040000795c */ /* 0x000fe20000300000 */
.L_x_86:
[----:B------:R-:W-:Y:S05]  /*c700*/  @P0 BRA `(.L_x_87) ;  /* 0x0000000000040947 */ /* 0x000fea0003800000 */
[----:B------:R-:W-:Y:S01]  /*c710*/  BPT.TRAP 0x1 ;  /* 0x000000040000795c */ /* 0x000fe20000300000 */
.L_x_87:
[----:B------:R-:W-:Y:S01]  /*c720*/  R2UR UR5, R9 ;  /* 0x00000000090572ca */ /* 0x000fe200000e0000 */
[----:B------:R-:W-:Y:S01]  /*c730*/  UIADD3 UR4, UP0, UR16, 0xf0, URZ ;  /* 0x000000f010047890 */ /* 0x000fe2000ff1e03f */
[----:B------:R-:W-:Y:S01]  /*c740*/  R2UR UR8, R0 ;  /* 0x00000000000872ca */ /* 0x000fe200000e0000 */
[----:B------:R-:W-:Y:S01]  /*c750*/  UMOV UR10, URZ ;  /* 0x0000003f000a7c82 */ /* 0x000fe20008000000 */
[----:B------:R-:W-:Y:S01]  /*c760*/  R2UR UR9, R7 ;  /* 0x00000000070972ca */ /* 0x000fe200000e0000 */
[----:B------:R-:W-:Y:S01]  /*c770*/  UMOV UR6, 0x0 ;  /* 0x0000000000067882 */ /* 0x000fe20000000000 */
[----:B------:R-:W-:Y:S01]  /*c780*/  R2UR UR11, R3 ;  /* 0x00000000030b72ca */ /* 0x000fe200000e0000 */
[----:B------:R-:W-:Y:S01]  /*c790*/  UMOV UR7, 0x10000000 ;  /* 0x1000000000077882 */ /* 0x000fe20000000000 */
[----:B------:R-:W-:Y:S01]  /*c7a0*/  R2UR UR12, R10 ;  /* 0x000000000a0c72ca */ /* 0x000fe200000e0000 */
[----:B------:R-:W-:Y:S01]  /*c7b0*/  UMOV UR15, 0x40 ;  /* 0x00000040000f7882 */ /* 0x000fe20000000000 */
[----:B------:R-:W-:Y:S01]  /*c7c0*/  R2UR UR13, R2 ;  /* 0x00000000020d72ca */ /* 0x000fe200000e0000 */
[----:B------:R-:W-:-:S04]  /*c7d0*/  VIADD R0, R0, 0x1 ;  /* 0x0000000100007836 */ /* 0x000fc80000000000 */
[----:B------:R-:W-:Y:S01]  /*c7e0*/  ULEA UR8, UR8, UR5, 0xe ;  /* 0x0000000508087291 */ /* 0x000fe2000f8e703f */
[C---:B------:R-:W-:Y:S01]  /*c7f0*/  ISETP.NE.AND P2, PT, R0.reuse, 0x2, PT ;  /* 0x000000020000780c */ /* 0x040fe20003f45270 */
[----:B------:R-:W-:Y:S02]  /*c800*/  UIADD3 UR9, UR9, 0x34450, URZ ;  /* 0x0003445009097890 */ /* 0x000fe4000fffe03f */
[----:B------:R-:W-:Y:S01]  /*c810*/  UIADD3.X UR5, URZ, UR17, URZ, UP0, !UPT ;  /* 0x000000113f057290 */ /* 0x000fe200087fe43f */
[----:B------:R-:W-:Y:S01]  /*c820*/  SEL R6, RZ, 0x1, P2 ;  /* 0x00000001ff067807 */ /* 0x000fe20001000000 */
[----:B------:R-:W-:Y:S01]  /*c830*/  UIADD3 UR14, UR8, 0x2000, URZ ;  /* 0x00002000080e7890 */ /* 0x000fe2000fffe03f */
[----:B------:R-:W-:Y:S02]  /*c840*/  SEL R0, R0, RZ, P2 ;  /* 0x000000ff00007207 */ /* 0x000fe40001000000 */
[----:B------:R-:W-:Y:S02]  /*c850*/  LOP3.LUT R5, R5, R6, RZ, 0x3c, !PT ;  /* 0x0000000605057212 */ /* 0x000fe400078e3cff */
[----:B------:R-:W-:-:S02]  /*c860*/  MOV R6, 0x40 ;  /* 0x0000004000067802 */ /* 0x000fc40000000f00 */
[----:B------:R1:W-:Y:S02]  /*c870*/  UTMALDG.4D [UR8], [UR4], desc[UR6] ;  /* 0x00000608040075b4 */ /* 0x0003e40008019000 */
[----:B-1----:R-:W-:Y:S01]  /*c880*/  UMOV UR8, UR14 ;  /* 0x0000000e00087c82 */ /* 0x002fe20008000000 */
[----:B------:R-:W-:Y:S02]  /*c890*/  UMOV UR10, UR15 ;  /* 0x0000000f000a7c82 */ /* 0x000fe40008000000 */
[----:B------:R1:W-:Y:S02]  /*c8a0*/  UTMALDG.4D [UR8], [UR4], desc[UR6] ;  /* 0x00000608040075b4 */ /* 0x0003e40008019000 */
[----:B-1----:R-:W-:Y:S01]  /*c8b0*/  NOP ;  /* 0x0000000000007918 */ /* 0x002fe20000000000 */
.L_x_84:
[----:B------:R-:W-:Y:S05]  /*c8c0*/  BSYNC B1 ;  /* 0x0000000000017941 */ /* 0x000fea0003800000 */
.L_x_83:
[----:B------:R-:W-:Y:S01]  /*c8d0*/  LOP3.LUT P2, RZ, R4, 0xff, RZ, 0xc0, !PT ;  /* 0x000000ff04ff7812 */ /* 0x000fe2000784c0ff */
[----:B------:R-:W-:-:S12]  /*c8e0*/  BSSY B1, `(.L_x_88) ;  /* 0x0000009000017945 */ /* 0x000fd80003800000 */
[----:B------:R-:W-:Y:S05]  /*c8f0*/  @!P2 BRA `(.L_x_89) ;  /* 0x00000000001ca947 */ /* 0x000fea0003800000 */
[----:B------:R-:W1:Y:S01]  /*c900*/  S2R R7, SR_CgaCtaId ;  /* 0x0000000000077919 */ /* 0x000e620000008800 */
[----:B------:R-:W-:-:S04]  /*c910*/  MOV R4, 0x400 ;  /* 0x0000040000047802 */ /* 0x000fc80000000f00 */
[----:B-1----:R-:W-:Y:S02]  /*c920*/  LEA R7, R7, R4, 0x18 ;  /* 0x0000000407077211 */ /* 0x002fe400078ec0ff */
[----:B------:R-:W-:Y:S02]  /*c930*/  SHF.L.U32 R4, RZ, 0x1f, RZ ;  /* 0x0000001fff047819 */ /* 0x000fe400000006ff */
[----:B------:R1:W-:Y:S02]  /*c940*/  SYNCS.ARRIVE.TRANS64.A1T0 RZ, [R7+URZ+0x344b0], RZ ;  /* 0x0344b0ff07ff79a7 */ /* 0x0003e4000810003f */
[----:B------:R-:W2:Y:S02]  /*c950*/  SYNCS.PHASECHK.TRANS64.TRYWAIT P2, [R7+URZ+0x344b0], R4 ;  /* 0x0344b004070075a7 */ /* 0x000ea4000804017f */
[----:B-12---:R-:W-:Y:S05]  /*c960*/  @!P2 BRA `(.L_x_90) ;  /* 0x0000001400d8a947 */ /* 0x006fea0003800000 */
.L_x_89:
[----:B------:R-:W-:Y:S05]  /*c970*/  BSYNC B1 ;  /* 0x0000000000017941 */ /* 0x000fea0003800000 */
.L_x_88:
[----:B------:R-:W-:Y:S04]  /*c980*/  BSSY B1, `(.L_x_91) ;  /* 0x000002d000017945 */ /* 0x000fe80003800000 */
[----:B------:R-:W-:Y:S05]  /*c990*/  @!P6 BRA `(.L_x_92) ;  /* 0x0000000000ace947 */ /* 0x000fea0003800000 */
[----:B-1----:R-:W1:Y:S01]  /*c9a0*/  S2R R7, SR_CgaCtaId ;  /* 0x0000000000077919 */ /* 0x002e620000008800 */
[----:B------:R-:W-:Y:S02]  /*c9b0*/  MOV R4, 0x400 ;  /* 0x0000040000047802 */ /* 0x000fe40000000f00 */
[----:B------:R-:W-:Y:S02]  /*c9c0*/  SHF.L.U32 R9, R5, 0x1f, RZ ;  /* 0x0000001f05097819 */ /* 0x000fe400000006ff */
[----:B-1----:R-:W-:-:S04]  /*c9d0*/  LEA R7, R7, R4, 0x18 ;  /* 0x0000000407077211 */ /* 0x002fc800078ec0ff */
[----:B------:R-:W-:-:S04]  /*c9e0*/  LEA R4, R0, R7, 0x3 ;  /* 0x0000000700047211 */ /* 0x000fc800078e18ff */
[----:B------:R-:W1:Y:S02]  /*c9f0*/  SYNCS.PHASECHK.TRANS64.TRYWAIT P2, [R4+URZ+0x34460], R9 ;  /* 0x03446009040075a7 */ /* 0x000e64000804017f */
[----:B-1----:R-:W-:Y:S05]  /*ca00*/  @!P2 BRA `(.L_x_93) ;  /* 0x0000001400c4a947 */ /* 0x002fea0003800000 */
.L_x_136:
[----:B------:R-:W-:Y:S01]  /*ca10*/  UPRMT UR4, UR18, 0x9910, URZ ;  /* 0x0000991012047896 */ /* 0x000fe2000800003f */
[----:B-1----:R-:W-:-:S03]  /*ca20*/  @P1 IMAD.MOV.U32 R9, RZ, RZ, 0x4000 ;  /* 0x00004000ff091424 */ /* 0x002fc600078e00ff */
[----:B------:R-:W-:Y:S01]  /*ca30*/  UISETP.NE.AND UP0, UPT, UR4, 0x2, UPT ;  /* 0x000000020400788c */ /* 0x000fe2000bf05270 */
[----:B------:R1:W-:Y:S05]  /*ca40*/  @P1 SYNCS.ARRIVE.TRANS64 RZ, [R4+URZ+0x34450], R9 ;  /* 0x0344500904ff19a7 */ /* 0x0003ea000800003f */
[----:B------:R-:W-:-:S13]  /*ca50*/  PLOP3.LUT P2, PT, PT, PT, UP0, 0x80, 0x0 ;  /* 0x000000000000781c */ /* 0x000fda0003f4f008 */
[----:B-1----:R-:W-:Y:S05]  /*ca60*/  @P2 BRA `(.L_x_94) ;  /* 0x0000000000042947 */ /* 0x002fea0003800000 */
[----:B------:R-:W-:Y:S01]  /*ca70*/  BPT.TRAP 0x1 ;  /* 0x000000040000795c */ /* 0x000fe20000300000 */
.L_x_94:
[----:B------:R-:W-:Y:S05]  /*ca80*/  @P0 BRA `(.L_x_95) ;  /* 0x0000000000040947 */ /* 0x000fea0003800000 */
[----:B------:R-:W-:Y:S01]  /*ca90*/  BPT.TRAP 0x1 ;  /* 0x000000040000795c */ /* 0x000fe20000300000 */
.L_x_95:
        /* <DEDUP_REMOVED lines=8> */
[----:B------:R-:W-:Y:S02]  /*cb20*/  R2UR UR9, R4 ;  /* 0x00000000040972ca */ /* 0x000fe400000e0000 */
[----:B------:R-:W-:-:S02]  /*cb30*/  R2UR UR12, R10 ;  /* 0x000000000a0c72ca */ /* 0x000fc400000e0000 */
[----:B------:R-:W-:Y:S02]  /*cb40*/  R2UR UR13, R2 ;  /* 0x00000000020d72ca */ /* 0x000fe400000e0000 */
[----:B------:R-:W-:Y:S01]  /*cb50*/  IADD3 R0, R0, 0x1, RZ ;  /* 0x0000000100007810 */ /* 0x000fe20007ffe0ff */
[----:B------:R-:W-:Y:S02]  /*cb60*/  ULEA UR8, UR8, UR5, 0xe ;  /* 0x0000000508087291 */ /* 0x000fe4000f8e703f */
[----:B------:R-:W-:Y:S01]  /*cb70*/  UIADD3.X UR5, URZ, UR17, URZ, UP0, !UPT ;  /* 0x000000113f057290 */ /* 0x000fe200087fe43f */
[C---:B------:R-:W-:Y:S01]  /*cb80*/  ISETP.NE.AND P2, PT, R0.reuse, 0x2, PT ;  /* 0x000000020000780c */ /* 0x040fe20003f45270 */
[----:B------:R-:W-:Y:S02]  /*cb90*/  UIADD3 UR11, UR11, UR6, URZ ;  /* 0x000000060b0b7290 */ /* 0x000fe4000fffe03f */
[----:B------:R-:W-:Y:S01]  /*cba0*/  UIADD3 UR9, UR9, 0x34450, URZ ;  /* 0x0003445009097890 */ /* 0x000fe2000fffe03f */
[----:B------:R-:W-:Y:S01]  /*cbb0*/  SEL R2, RZ, 0x1, P2 ;  /* 0x00000001ff027807 */ /* 0x000fe20001000000 */
[----:B------:R-:W-:Y:S01]  /*cbc0*/  UIADD3 UR14, UR8, 0x2000, URZ ;  /* 0x00002000080e7890 */ /* 0x000fe2000fffe03f */
[----:B------:R-:W-:Y:S01]  /*cbd0*/  SEL R0, R0, RZ, P2 ;  /* 0x000000ff00007207 */ /* 0x000fe20001000000 */
[----:B------:R-:W-:Y:S01]  /*cbe0*/  UMOV UR6, 0x0 ;  /* 0x0000000000067882 */ /* 0x000fe20000000000 */
[----:B------:R-:W-:-:S04]  /*cbf0*/  LOP3.LUT R5, R5, R2, RZ, 0x3c, !PT ;  /* 0x0000000205057212 */ /* 0x000fc800078e3cff */
[----:B------:R1:W-:Y:S02]  /*cc00*/  UTMALDG.4D [UR8], [UR4], desc[UR6] ;  /* 0x00000608040075b4 */ /* 0x0003e40008019000 */
[----:B-1----:R-:W-:Y:S01]  /*cc10*/  UMOV UR8, UR14 ;  /* 0x0000000e00087c82 */ /* 0x002fe20008000000 */
[----:B------:R-:W-:Y:S02]  /*cc20*/  UMOV UR10, UR15 ;  /* 0x0000000f000a7c82 */ /* 0x000fe40008000000 */
[----:B------:R2:W-:Y:S02]  /*cc30*/  UTMALDG.4D [UR8], [UR4], desc[UR6] ;  /* 0x00000608040075b4 */ /* 0x0005e40008019000 */
[----:B--2---:R-:W-:Y:S01]  /*cc40*/  NOP ;  /* 0x0000000000007918 */ /* 0x004fe20000000000 */
.L_x_92:
[----:B------:R-:W-:Y:S05]  /*cc50*/  BSYNC B1 ;  /* 0x0000000000017941 */ /* 0x000fea0003800000 */
.L_x_91:
[----:B------:R-:W-:Y:S02]  /*cc60*/  IADD3 R17, R17, UR19, RZ ;  /* 0x0000001311117c10 */ /* 0x000fe4000fffe0ff */
[----:B-1----:R-:W-:Y:S02]  /*cc70*/  PRMT R4, RZ, 0x7610, R4 ;  /* 0x00007610ff047816 */ /* 0x002fe40000000004 */
[----:B------:R-:W-:-:S13]  /*cc80*/  ISETP.GE.AND P2, PT, R17, UR20, PT ;  /* 0x0000001411007c0c */ /* 0x000fda000bf46270 */
[----:B------:R-:W-:Y:S05]  /*cc90*/  @!P2 BRA `(.L_x_96) ;  /* 0xfffffff400e0a947 */ /* 0x000fea000383ffff */
[----:B------:R-:W-:Y:S05]  /*cca0*/  BSYNC B0 ;  /* 0x0000000000007941 */ /* 0x000fea0003800000 */
.L_x_81:
[----:B------:R-:W-:Y:S05]  /*ccb0*/  EXIT ;  /* 0x000000000000794d */ /* 0x000fea0003800000 */
.L_x_80:
[----:B-1----:R-:W-:Y:S02]  /*ccc0*/  ULDC UR4, c[0x0][0xa00] ;  /* 0x0002800000047ab9 */ /* 0x002fe40000000800 */
[----:B------:R-:W-:-:S13]  /*ccd0*/  ISETP.GE.AND P0, PT, R17, UR4, PT ;  /* 0x0000000411007c0c */ /* 0x000fda000bf06270 */
[----:B------:R-:W-:Y:S05]  /*cce0*/  @P0 EXIT ;  /* 0x000000000000094d */ /* 0x000fea0003800000 */
[----:B------:R-:W-:Y:S01]  /*ccf0*/  LOP3.LUT P0, RZ, R2, 0x1f, RZ, 0xc0, !PT ;  /* 0x0000001f02ff7812 */ /* 0x000fe2000780c0ff */
[----:B------:R-:W-:Y:S01]  /*cd00*/  BSSY B0, `(.L_x_97) ;  /* 0x00000f8000007945 */ /* 0x000fe20003800000 */
[----:B------:R-:W-:Y:S01]  /*cd10*/  IMAD.MOV.U32 R4, RZ, RZ, 0x1 ;  /* 0x00000001ff047424 */ /* 0x000fe200078e00ff */
[----:B------:R-:W-:Y:S01]  /*cd20*/  MOV R5, RZ ;  /* 0x000000ff00057202 */ /* 0x000fe20000000f00 */
[----:B------:R-:W-:Y:S01]  /*cd30*/  ULOP3.LUT UR19, UR49, 0x2, URZ, 0xfc, !UPT ;  /* 0x0000000231137892 */ /* 0x000fe2000f8efc3f */
[----:B------:R-:W-:Y:S01]  /*cd40*/  PLOP3.LUT P0, PT, P0, P2, PT, 0x2a, 0x0 ;  /* 0x000000000000781c */ /* 0x000fe20000704572 */
[----:B------:R-:W-:Y:S01]  /*cd50*/  ULDC.64 UR16, c[0x0][0x198] ;  /* 0x0000660000107ab9 */ /* 0x000fe20000000a00 */
[----:B------:R-:W-:Y:S01]  /*cd60*/  MOV R0, 0x1 ;  /* 0x0000000100007802 */ /* 0x000fe20000000f00 */
[----:B------:R-:W-:-:S10]  /*cd70*/  ULDC UR20, c[0x0][0xc] ;  /* 0x0000030000147ab9 */ /* 0x000fd40000000800 */
.L_x_124:
[----:B------:R-:W1:Y:S01]  /*cd80*/  LDC R2, c[0x0][0xa04] ;  /* 0x00028100ff027b82 */ /* 0x000e620000000800 */
[----:B------:R-:W-:-:S07]  /*cd90*/  UMOV UR4, 0xffffffff ;  /* 0xffffffff00047882 */ /* 0x000fce0000000000 */
        /* <DEDUP_REMOVED lines=9> */
[----:B-1----:R-:W-:-:S04]  /*ce30*/  @P3 IMAD.HI.U32 R10, R17, R6, RZ ;  /* 0x00000006110a3227 */ /* 0x002fc800078e00ff */
[----:B------:R-:W-:Y:S01]  /*ce40*/  IMAD.MOV.U32 R6, RZ, RZ, R17 ;  /* 0x000000ffff067224 */ /* 0x000fe200078e0011 */
[----:B------:R-:W-:-:S04]  /*ce50*/  @P3 SHF.R.U32.HI R6, RZ, R7, R10 ;  /* 0x00000007ff063219 */ /* 0x000fc8000001160a */
[----:B------:R-:W-:Y:S01]  /*ce60*/  MOV R7, R6 ;  /* 0x0000000600077202 */ /* 0x000fe20000000f00 */
[----:B--2---:R-:W-:-:S05]  /*ce70*/  @P4 IMAD.HI.U32 R9, R6, R9, RZ ;  /* 0x0000000906094227 */ /* 0x004fca00078e00ff */
[----:B---3--:R-:W-:-:S04]  /*ce80*/  @P4 SHF.R.U32.HI R7, RZ, R12, R9 ;  /* 0x0000000cff074219 */ /* 0x008fc80000011609 */
[----:B------:R-:W-:Y:S01]  /*ce90*/  MOV R9, R7 ;  /* 0x0000000700097202 */ /* 0x000fe20000000f00 */
[----:B----4-:R-:W-:-:S05]  /*cea0*/  @P5 IMAD.HI.U32 R2, R7, R2, RZ ;  /* 0x0000000207025227 */ /* 0x010fca00078e00ff */
[----:B------:R-:W-:Y:S01]  /*ceb0*/  @P5 SHF.R.U32.HI R9, RZ, R3, R2 ;  /* 0x00000003ff095219 */ /* 0x000fe20000011602 */
[----:B------:R-:W-:-:S04]  /*cec0*/  IMAD.MOV R3, RZ, RZ, -R7 ;  /* 0x000000ffff037224 */ /* 0x000fc800078e0a07 */
[----:B------:R-:W-:Y:S01]  /*ced0*/  IMAD R2, R11, R3, R6 ;  /* 0x000000030b027224 */ /* 0x000fe200078e0206 */
[----:B------:R-:W-:-:S05]  /*cee0*/  IADD3 R3, -R9, RZ, RZ ;  /* 0x000000ff09037210 */ /* 0x000fca0007ffe1ff */
[----:B------:R-:W-:Y:S01]  /*cef0*/  IMAD R3, R8, R3, R7 ;  /* 0x0000000308037224 */ /* 0x000fe200078e0207 */
[----:B------:R-:W-:Y:S06]  /*cf00*/  BRA.DIV UR4, `(.L_x_98) ;  /* 0x0000001204987947 */ /* 0x000fec000b800000 */
[----:B------:R-:W-:-:S13]  /*cf10*/  ELECT P6, URZ, PT ;  /* 0x00000000003f782f */ /* 0x000fda00038c0000 */
.L_x_139:
[----:B------:R-:W1:Y:S01]  /*cf20*/  LDC R6, c[0x0][0x28c] ;  /* 0x0000a300ff067b82 */ /* 0x000e620000000800 */
[----:B------:R-:W-:Y:S01]  /*cf30*/  BSSY B1, `(.L_x_99) ;  /* 0x000002d000017945 */ /* 0x000fe20003800000 */
[----:B-1----:R-:W-:-:S13]  /*cf40*/  ISETP.GT.AND P3, PT, R6, RZ, P6 ;  /* 0x000000ff0600720c */ /* 0x002fda0003764270 */
[----:B------:R-:W-:Y:S05]  /*cf50*/  @!P3 BRA `(.L_x_100) ;  /* 0x0000000000a8b947 */ /* 0x000fea0003800000 */
[----:B------:R-:W1:Y:S01]  /*cf60*/  S2R R8, SR_CgaCtaId ;  /* 0x0000000000087919 */ /* 0x000e620000008800 */
[----:B------:R-:W-:-:S04]  /*cf70*/  MOV R7, 0x400 ;  /* 0x0000040000077802 */ /* 0x000fc80000000f00 */
[----:B-1----:R-:W-:Y:S02]  /*cf80*/  LEA R10, R8, R7, 0x18 ;  /* 0x00000007080a7211 */ /* 0x002fe400078ec0ff */
[----:B------:R-:W-:Y:S02]  /*cf90*/  SHF.L.U32 R7, R0, 0x1f, RZ ;  /* 0x0000001f00077819 */ /* 0x000fe400000006ff */
[----:B------:R-:W-:-:S04]  /*cfa0*/  LEA R8, R5, R10, 0x3 ;  /* 0x0000000a05087211 */ /* 0x000fc800078e18ff */
[----:B------:R-:W1:Y:S02]  /*cfb0*/  SYNCS.PHASECHK.TRANS64.TRYWAIT P4, [R8+URZ+0x34428], R7 ;  /* 0x03442807080075a7 */ /* 0x000e64000808017f */
[----:B-1----:R-:W-:Y:S05]  /*cfc0*/  @!P4 BRA `(.L_x_101) ;  /* 0x000000100088c947 */ /* 0x002fea0003800000 */
.L_x_140:
[----:B------:R-:W-:Y:S01]  /*cfd0*/  UPRMT UR4, UR19, 0x9910, URZ ;  /* 0x0000991013047896 */ /* 0x000fe2000800003f */
[----:B-1----:R-:W-:-:S03]  /*cfe0*/  @P2 IMAD.MOV.U32 R7, RZ, RZ, 0x8000 ;  /* 0x00008000ff072424 */ /* 0x002fc600078e00ff */
[----:B------:R-:W-:Y:S01]  /*cff0*/  UISETP.NE.AND UP0, UPT, UR4, 0x2, UPT ;  /* 0x000000020400788c */ /* 0x000fe2000bf05270 */
[----:B------:R1:W-:Y:S05]  /*d000*/  @P2 SYNCS.ARRIVE.TRANS64 RZ, [R8+URZ+0x34400], R7 ;  /* 0x0344000708ff29a7 */ /* 0x0003ea000800003f */
[----:B------:R-:W-:-:S13]  /*d010*/  PLOP3.LUT P4, PT, PT, PT, UP0, 0x80, 0x0 ;  /* 0x000000000000781c */ /* 0x000fda0003f8f008 */
[----:B-1----:R-:W-:Y:S05]  /*d020*/  @P4 BRA `(.L_x_102) ;  /* 0x0000000000044947 */ /* 0x002fea0003800000 */
[----:B------:R-:W-:Y:S01]  /*d030*/  BPT.TRAP 0x1 ;  /* 0x000000040000795c */ /* 0x000fe20000300000 */
.L_x_102:
[----:B------:R-:W-:Y:S05]  /*d040*/  @P0 BRA `(.L_x_103) ;  /* 0x0000000000040947 */ /* 0x000fea0003800000 */
[----:B------:R-:W-:Y:S01]  /*d050*/  BPT.TRAP 0x1 ;  /* 0x000000040000795c */ /* 0x000fe20000300000 */
.L_x_103:
[----:B------:R-:W-:Y:S01]  /*d060*/  LEA R10, R5, R10, 0xf ;  /* 0x0000000a050a7211 */ /* 0x000fe200078e78ff */
[----:B------:R-:W-:Y:S01]  /*d070*/  UIADD3 UR4, UP0, UR16, 0x1f0, URZ ;  /* 0x000001f010047890 */ /* 0x000fe2000ff1e03f */
[----:B------:R-:W-:Y:S01]  /*d080*/  R2UR UR9, R8 ;  /* 0x00000000080972ca */ /* 0x000fe200000e0000 */
[----:B------:R-:W-:Y:S01]  /*d090*/  UMOV UR10, URZ ;  /* 0x0000003f000a7c82 */ /* 0x000fe20008000000 */
[----:B------:R-:W-:Y:S01]  /*d0a0*/  R2UR UR8, R10 ;  /* 0x000000000a0872ca */ /* 0x000fe200000e0000 */
[----:B------:R-:W-:Y:S01]  /*d0b0*/  UIADD3.X UR5, URZ, UR17, URZ, UP0, !UPT ;  /* 0x000000113f057290 */ /* 0x000fe200087fe43f */
[----:B------:R-:W-:Y:S01]  /*d0c0*/  R2UR UR12, R2 ;  /* 0x00000000020c72ca */ /* 0x000fe200000e0000 */
[----:B------:R-:W-:Y:S01]  /*d0d0*/  UMOV UR6, 0x0 ;  /* 0x0000000000067882 */ /* 0x000fe20000000000 */
[----:B------:R-:W-:Y:S01]  /*d0e0*/  R2UR UR13, R3 ;  /* 0x00000000030d72ca */ /* 0x000fe200000e0000 */
[----:B------:R-:W-:Y:S01]  /*d0f0*/  UMOV UR7, 0x10000000 ;  /* 0x1000000000077882 */ /* 0x000fe20000000000 */
[----:B------:R-:W-:Y:S01]  /*d100*/  UMOV UR11, URZ ;  /* 0x0000003f000b7c82 */ /* 0x000fe20008000000 */
[----:B------:R-:W-:Y:S01]  /*d110*/  UMOV UR18, 0x40 ;  /* 0x0000004000127882 */ /* 0x000fe20000000000 */
[----:B------:R-:W-:-:S03]  /*d120*/  IADD3 R5, R5, 0x1, RZ ;  /* 0x0000000105057810 */ /* 0x000fc60007ffe0ff */
[----:B------:R-:W-:Y:S01]  /*d130*/  UIADD3 UR9, UR9, 0x34400, URZ ;  /* 0x0003440009097890 */ /* 0x000fe2000fffe03f */
[C---:B------:R-:W-:Y:S01]  /*d140*/  ISETP.NE.AND P4, PT, R5.reuse, 0x5, PT ;  /* 0x000000050500780c */ /* 0x040fe20003f85270 */
[----:B------:R-:W-:Y:S02]  /*d150*/  UIADD3 UR14, UR8, 0x8000, URZ ;  /* 0x00008000080e7890 */ /* 0x000fe4000fffe03f */
[----:B------:R-:W-:Y:S01]  /*d160*/  UIADD3 UR15, UR8, 0xc000, URZ ;  /* 0x0000c000080f7890 */ /* 0x000fe2000fffe03f */
[----:B------:R-:W-:Y:S02]  /*d170*/  SEL R7, RZ, 0x1, P4 ;  /* 0x00000001ff077807 */ /* 0x000fe40002000000 */
[----:B------:R-:W-:Y:S02]  /*d180*/  SEL R5, R5, RZ, P4 ;  /* 0x000000ff05057207 */ /* 0x000fe40002000000 */
[----:B------:R-:W-:Y:S01]  /*d190*/  UMOV UR8, UR14 ;  /* 0x0000000e00087c82 */ /* 0x000fe20008000000 */
[----:B------:R-:W-:Y:S01]  /*d1a0*/  LOP3.LUT R0, R0, R7, RZ, 0x3c, !PT ;  /* 0x0000000700007212 */ /* 0x000fe200078e3cff */
[----:B------:R1:W-:Y:S02]  /*d1b0*/  UTMALDG.4D [UR8], [UR4], desc[UR6] ;  /* 0x00000608040075b4 */ /* 0x0003e40008019000 */
[----:B-1----:R-:W-:Y:S01]  /*d1c0*/  UMOV UR8, UR15 ;  /* 0x0000000f00087c82 */ /* 0x002fe20008000000 */
[----:B------:R-:W-:-:S02]  /*d1d0*/  UMOV UR10, UR18 ;  /* 0x00000012000a7c82 */ /* 0x000fc40008000000 */
[----:B------:R1:W-:Y:S02]  /*d1e0*/  UTMALDG.4D [UR8], [UR4], desc[UR6] ;  /* 0x00000608040075b4 */ /* 0x0003e40008019000 */
[----:B-1----:R-:W-:Y:S01]  /*d1f0*/  NOP ;  /* 0x0000000000007918 */ /* 0x002fe20000000000 */
.L_x_100:
[----:B------:R-:W-:Y:S05]  /*d200*/  BSYNC B1 ;  /* 0x0000000000017941 */ /* 0x000fea0003800000 */
.L_x_99:
        /* <DEDUP_REMOVED lines=10> */
.L_x_105:
[----:B------:R-:W-:Y:S05]  /*d2b0*/  BSYNC B1 ;  /* 0x0000000000017941 */ /* 0x000fea0003800000 */
.L_x_104:
[----:B------:R-:W-:Y:S01]  /*d2c0*/  BSSY B1, `(.L_x_107) ;  /* 0x000002e000017945 */ /* 0x000fe20003800000 */
[----:B------:R-:W-:-:S03]  /*d2d0*/  MOV R9, RZ ;  /* 0x000000ff00097202 */ /* 0x000fc60000000f00 */
[----:B------:R-:W-:Y:S05]  /*d2e0*/  @!P3 BRA `(.L_x_108) ;  /* 0x0000000000acb947 */ /* 0x000fea0003800000 */
[----:B-1----:R-:W1:Y:S01]  /*d2f0*/  S2R R7, SR_CgaCtaId ;  /* 0x0000000000077919 */ /* 0x002e620000008800 */
[----:B------:R-:W-:Y:S02]  /*d300*/  MOV R4, 0x400 ;  /* 0x0000040000047802 */ /* 0x000fe40000000f00 */
[----:B------:R-:W-:Y:S02]  /*d310*/  SHF.L.U32 R8, R0, 0x1f, RZ ;  /* 0x0000001f00087819 */ /* 0x000fe400000006ff */
[----:B-1----:R-:W-:-:S05]  /*d320*/  LEA R4, R7, R4, 0x18 ;  /* 0x0000000407047211 */ /* 0x002fca00078ec0ff */
[----:B------:R-:W-:-:S04]  /*d330*/  IMAD R7, R5, 0x8, R4 ;  /* 0x0000000805077824 */ /* 0x000fc800078e0204 */
[----:B------:R-:W1:Y:S02]  /*d340*/  SYNCS.PHASECHK.TRANS64.TRYWAIT P3, [R7+URZ+0x34428], R8 ;  /* 0x03442808070075a7 */ /* 0x000e64000806017f */
[----:B-1----:R-:W-:Y:S05]  /*d350*/  @!P3 BRA `(.L_x_109) ;  /* 0x0000000c00ccb947 */ /* 0x002fea0003800000 */
.L_x_141:
[----:B------:R-:W-:Y:S01]  /*d360*/  UPRMT UR4, UR19, 0x9910, URZ ;  /* 0x0000991013047896 */ /* 0x000fe2000800003f */
[----:B-1----:R-:W-:-:S03]  /*d370*/  @P2 MOV R8, 0x8000 ;  /* 0x0000800000082802 */ /* 0x002fc60000000f00 */
[----:B------:R-:W-:Y:S01]  /*d380*/  UISETP.NE.AND UP0, UPT, UR4, 0x2, UPT ;  /* 0x000000020400788c */ /* 0x000fe2000bf05270 */
[----:B------:R1:W-:Y:S05]  /*d390*/  @P2 SYNCS.ARRIVE.TRANS64 RZ, [R7+URZ+0x34400], R8 ;  /* 0x0344000807ff29a7 */ /* 0x0003ea000800003f */
[----:B------:R-:W-:-:S13]  /*d3a0*/  PLOP3.LUT P3, PT, PT, PT, UP0, 0x80, 0x0 ;  /* 0x000000000000781c */ /* 0x000fda0003f6f008 */
[----:B-1----:R-:W-:Y:S05]  /*d3b0*/  @P3 BRA `(.L_x_110) ;  /* 0x0000000000043947 */ /* 0x002fea0003800000 */
[----:B------:R-:W-:Y:S01]  /*d3c0*/  BPT.TRAP 0x1 ;  /* 0x000000040000795c */ /* 0x000fe20000300000 */
.L_x_110:
[----:B------:R-:W-:Y:S05]  /*d3d0*/  @P0 BRA `(.L_x_111) ;  /* 0x0000000000040947 */ /* 0x000fea0003800000 */
[----:B------:R-:W-:Y:S01]  /*d3e0*/  BPT.TRAP 0x1 ;  /* 0x000000040000795c */ /* 0x000fe20000300000 */
.L_x_111:
        /* <DEDUP_REMOVED lines=12> */
[----:B------:R-:W-:Y:S01]  /*d4b0*/  IADD3 R5, R5, 0x1, RZ ;  /* 0x0000000105057810 */ /* 0x000fe20007ffe0ff */
[----:B------:R-:W-:-:S02]  /*d4c0*/  IMAD.MOV.U32 R9, RZ, RZ, 0x1 ;  /* 0x00000001ff097424 */ /* 0x000fc400078e00ff */
        /* <DEDUP_REMOVED lines=12> */
[----:B--2---:R-:W-:Y:S01]  /*d590*/  NOP ;  /* 0x0000000000007918 */ /* 0x004fe20000000000 */
.L_x_108:
[----:B------:R-:W-:Y:S05]  /*d5a0*/  BSYNC B1 ;  /* 0x0000000000017941 */ /* 0x000fea0003800000 */
.L_x_107:
[----:B------:R-:W-:-:S13]  /*d5b0*/  ISETP.GE.AND P3, PT, R6, 0x81, PT ;  /* 0x000000810600780c */ /* 0x000fda0003f66270 */
[----:B------:R-:W-:Y:S05]  /*d5c0*/  @!P3 BRA `(.L_x_112) ;  /* 0x000000040098b947 */ /* 0x000fea0003800000 */
[----:B------:R-:W-:Y:S01]  /*d5d0*/  IADD3 R6, R6, 0x7f, RZ ;  /* 0x0000007f06067810 */ /* 0x000fe20007ffe0ff */
[----:B------:R-:W-:Y:S03]  /*d5e0*/  BSSY B1, `(.L_x_112) ;  /* 0x0000064000017945 */ /* 0x000fe60003800000 */
[----:B-1----:R-:W-:-:S04]  /*d5f0*/  SHF.R.S32.HI R7, RZ, 0x1f, R6 ;  /* 0x0000001fff077819 */ /* 0x002fc80000011406 */
[----:B------:R-:W-:-:S04]  /*d600*/  LEA.HI R4, R7, R6, RZ, 0x7 ;  /* 0x0000000607047211 */ /* 0x000fc800078f38ff */
[----:B------:R-:W-:-:S04]  /*d610*/  SHF.R.S32.HI R4, RZ, 0x7, R4 ;  /* 0x00000007ff047819 */ /* 0x000fc80000011404 */
[----:B------:R-:W-:-:S07]  /*d620*/  SHF.L.U32 R4, R4, 0x1, RZ ;  /* 0x0000000104047819 */ /* 0x000fce00000006ff */
.L_x_123:
[----:B------:R-:W-:Y:S04]  /*d630*/  BSSY B2, `(.L_x_113) ;  /* 0x000002c000027945 */ /* 0x000fe80003800000 */
[----:B------:R-:W-:Y:S05]  /*d640*/  @!P6 BRA `(.L_x_114) ;  /* 0x0000000000a8e947 */ /* 0x000fea0003800000 */
[----:B------:R-:W1:Y:S01]  /*d650*/  S2R R7, SR_CgaCtaId ;  /* 0x0000000000077919 */ /* 0x000e620000008800 */
[----:B------:R-:W-:Y:S02]  /*d660*/  MOV R6, 0x400 ;  /* 0x0000040000067802 */ /* 0x000fe40000000f00 */
[----:B------:R-:W-:Y:S02]  /*d670*/  SHF.L.U32 R8, R0, 0x1f, RZ ;  /* 0x0000001f00087819 */ /* 0x000fe400000006ff */
[----:B-1----:R-:W-:-:S04]  /*d680*/  LEA R6, R7, R6, 0x18 ;  /* 0x0000000607067211 */ /* 0x002fc800078ec0ff */
[----:B------:R-:W-:-:S04]  /*d690*/  LEA R7, R5, R6, 0x3 ;  /* 0x0000000605077211 */ /* 0x000fc800078e18ff */
[----:B------:R-:W1:Y:S02]  /*d6a0*/  SYNCS.PHASECHK.TRANS64.TRYWAIT P3, [R7+URZ+0x34428], R8 ;  /* 0x03442808070075a7 */ /* 0x000e64000806017f */
[----:B-1----:R-:W-:Y:S05]  /*d6b0*/  @!P3 BRA `(.L_x_115) ;  /* 0x0000000c0008b947 */ /* 0x002fea0003800000 */
.L_x_142:
[----:B------:R-:W-:Y:S01]  /*d6c0*/  UPRMT UR4, UR19, 0x9910, URZ ;  /* 0x0000991013047896 */ /* 0x000fe2000800003f */
[----:B-1----:R-:W-:-:S03]  /*d6d0*/  @P2 IMAD.MOV.U32 R8, RZ, RZ, 0x8000 ;  /* 0x00008000ff082424 */ /* 0x002fc600078e00ff */
[----:B------:R-:W-:Y:S01]  /*d6e0*/  UISETP.NE.AND UP0, UPT, UR4, 0x2, UPT ;  /* 0x000000020400788c */ /* 0x000fe2000bf05270 */
[----:B------:R1:W-:Y:S05]  /*d6f0*/  @P2 SYNCS.ARRIVE.TRANS64 RZ, [R7+URZ+0x34400], R8 ;  /* 0x0344000807ff29a7 */ /* 0x0003ea000800003f */
[----:B------:R-:W-:-:S13]  /*d700*/  PLOP3.LUT P3, PT, PT, PT, UP0, 0x80, 0x0 ;  /* 0x000000000000781c */ /* 0x000fda0003f6f008 */
[----:B-1----:R-:W-:Y:S05]  /*d710*/  @P3 BRA `(.L_x_116) ;  /* 0x0000000000043947 */ /* 0x002fea0003800000 */
[----:B------:R-:W-:Y:S01]  /*d720*/  BPT.TRAP 0x1 ;  /* 0x000000040000795c */ /* 0x000fe20000300000 */
.L_x_116:
[----:B------:R-:W-:Y:S05]  /*d730*/  @P0 BRA `(.L_x_117) ;  /* 0x0000000000040947 */ /* 0x000fea0003800000 */
[----:B------:R-:W-:Y:S01]  /*d740*/  BPT.TRAP 0x1 ;  /* 0x000000040000795c */ /* 0x000fe20000300000 */
.L_x_117:
        /* <DEDUP_REMOVED lines=10> */
[----:B------:R-:W-:-:S02]  /*d7f0*/  R2UR UR13, R3 ;  /* 0x00000000030d72ca */ /* 0x000fc400000e0000 */
[----:B------:R-:W-:-:S03]  /*d800*/  IADD3 R5, R5, 0x1, RZ ;  /* 0x0000000105057810 */ /* 0x000fc60007ffe0ff */
[----:B------:R-:W-:Y:S01]  /*d810*/  UIADD3 UR9, UR9, 0x34400, URZ ;  /* 0x0003440009097890 */ /* 0x000fe2000fffe03f */
[C---:B------:R-:W-:Y:S01]  /*d820*/  ISETP.NE.AND P3, PT, R5.reuse, 0x5, PT ;  /* 0x000000050500780c */ /* 0x040fe20003f65270 */
[----:B------:R-:W-:Y:S02]  /*d830*/  UIADD3 UR8, UR6, 0x8000, URZ ;  /* 0x0000800006087890 */ /* 0x000fe4000fffe03f */
[----:B------:R-:W-:Y:S01]  /*d840*/  USHF.L.U32 UR11, UR11, 0x7, URZ ;  /* 0x000000070b0b7899 */ /* 0x000fe2000800063f */
[----:B------:R-:W-:Y:S01]  /*d850*/  SEL R7, RZ, 0x1, P3 ;  /* 0x00000001ff077807 */ /* 0x000fe20001800000 */
[----:B------:R-:W-:Y:S01]  /*d860*/  UIADD3 UR14, UR6, 0xc000, URZ ;  /* 0x0000c000060e7890 */ /* 0x000fe2000fffe03f */
[----:B------:R-:W-:Y:S02]  /*d870*/  SEL R5, R5, RZ, P3 ;  /* 0x000000ff05057207 */ /* 0x000fe40001800000 */
[----:B------:R-:W-:Y:S01]  /*d880*/  UMOV UR6, 0x0 ;  /* 0x0000000000067882 */ /* 0x000fe20000000000 */
[----:B------:R-:W-:-:S03]  /*d890*/  LOP3.LUT R0, R0, R7, RZ, 0x3c, !PT ;  /* 0x0000000700007212 */ /* 0x000fc600078e3cff */
[----:B------:R1:W-:Y:S02]  /*d8a0*/  UTMALDG.4D [UR8], [UR4], desc[UR6] ;  /* 0x00000608040075b4 */ /* 0x0003e40008019000 */
[----:B-1----:R-:W-:Y:S01]  /*d8b0*/  UMOV UR8, UR14 ;  /* 0x0000000e00087c82 */ /* 0x002fe20008000000 */
[----:B------:R-:W-:Y:S02]  /*d8c0*/  UMOV UR10, UR15 ;  /* 0x0000000f000a7c82 */ /* 0x000fe40008000000 */
[----:B------:R1:W-:Y:S02]  /*d8d0*/  UTMALDG.4D [UR8], [UR4], desc[UR6] ;  /* 0x00000608040075b4 */ /* 0x0003e40008019000 */
[----:B-1----:R-:W-:Y:S01]  /*d8e0*/  NOP ;  /* 0x0000000000007918 */ /* 0x002fe20000000000 */
.L_x_114:
[----:B------:R-:W-:Y:S05]  /*d8f0*/  BSYNC B2 ;  /* 0x0000000000027941 */ /* 0x000fea0003800000 */
.L_x_113:
[----:B------:R-:W-:Y:S01]  /*d900*/  ISETP.LT.OR P3, PT, R4, 0x4, !P6 ;  /* 0x000000040400780c */ /* 0x000fe20007761670 */
[----:B------:R-:W-:-:S12]  /*d910*/  BSSY B2, `(.L_x_118) ;  /* 0x000002d000027945 */ /* 0x000fd80003800000 */
[----:B------:R-:W-:Y:S05]  /*d920*/  @P3 BRA `(.L_x_119) ;  /* 0x0000000000ac3947 */ /* 0x000fea0003800000 */
[----:B------:R-:W1:Y:S01]  /*d930*/  S2R R7, SR_CgaCtaId ;  /* 0x0000000000077919 */ /* 0x000e620000008800 */
[----:B------:R-:W-:Y:S02]  /*d940*/  MOV R6, 0x400 ;  /* 0x0000040000067802 */ /* 0x000fe40000000f00 */
[----:B------:R-:W-:Y:S02]  /*d950*/  SHF.L.U32 R8, R0, 0x1f, RZ ;  /* 0x0000001f00087819 */ /* 0x000fe400000006ff */
[----:B-1----:R-:W-:-:S04]  /*d960*/  LEA R6, R7, R6, 0x18 ;  /* 0x0000000607067211 */ /* 0x002fc800078ec0ff */
[----:B------:R-:W-:-:S04]  /*d970*/  LEA R7, R5, R6, 0x3 ;  /* 0x0000000605077211 */ /* 0x000fc800078e18ff */
[----:B------:R-:W1:Y:S02]  /*d980*/  SYNCS.PHASECHK.TRANS64.TRYWAIT P3, [R7+URZ+0x34428], R8 ;  /* 0x03442808070075a7 */ /* 0x000e64000806017f */
[----:B-1----:R-:W-:Y:S05]  /*d990*/  @!P3 BRA `(.L_x_120) ;  /* 0x000000080064b947 */ /* 0x002fea0003800000 */
.L_x_143:
[----:B------:R-:W-:Y:S01]  /*d9a0*/  UPRMT UR4, UR19, 0x9910, URZ ;  /* 0x0000991013047896 */ /* 0x000fe2000800003f */
[----:B-1----:R-:W-:-:S03]  /*d9b0*/  @P1 IMAD.MOV.U32 R8, RZ, RZ, 0x8000 ;  /* 0x00008000ff081424 */ /* 0x002fc600078e00ff */
[----:B------:R-:W-:Y:S01]  /*d9c0*/  UISETP.NE.AND UP0, UPT, UR4, 0x2, UPT ;  /* 0x000000020400788c */ /* 0x000fe2000bf05270 */
[----:B------:R1:W-:Y:S05]  /*d9d0*/  @P1 SYNCS.ARRIVE.TRANS64 RZ, [R7+URZ+0x34400], R8 ;  /* 0x0344000807ff19a7 */ /* 0x0003ea000800003f */
[----:B------:R-:W-:-:S13]  /*d9e0*/  PLOP3.LUT P3, PT, PT, PT, UP0, 0x80, 0x0 ;  /* 0x000000000000781c */ /* 0x000fda0003f6f008 */
[----:B-1----:R-:W-:Y:S05]  /*d9f0*/  @P3 BRA `(.L_x_121) ;  /* 0x0000000000043947 */ /* 0x002fea0003800000 */
[----:B------:R-:W-:Y:S01]  /*da00*/  BPT.TRAP 0x1 ;  /* 0x000000040000795c */ /* 0x000fe20000300000 */
.L_x_121:
[----:B------:R-:W-:Y:S05]  /*da10*/  @P0 BRA `(.L_x_122) ;  /* 0x0000000000040947 */ /* 0x000fea0003800000 */
[----:B------:R-:W-:Y:S01]  /*da20*/  BPT.TRAP 0x1 ;  /* 0x000000040000795c */ /* 0x000fe20000300000 */
.L_x_122:
        /* <DEDUP_REMOVED lines=11> */
[----:B------:R-:W-:Y:S02]  /*dae0*/  IADD3 R5, R5, 0x1, RZ ;  /* 0x0000000105057810 */ /* 0x000fe40007ffe0ff */
[----:B------:R-:W-:Y:S01]  /*daf0*/  IADD3 R9, R9, 0x1, RZ ;  /* 0x0000000109097810 */ /* 0x000fe20007ffe0ff */
[----:B------:R-:W-:Y:S01]  /*db00*/  UIADD3 UR9, UR9, 0x34400, URZ ;  /* 0x0003440009097890 */ /* 0x000fe2000fffe03f */
[C---:B------:R-:W-:Y:S01]  /*db10*/  ISETP.NE.AND P3, PT, R5.reuse, 0x5, PT ;  /* 0x000000050500780c */ /* 0x040fe20003f65270 */
[----:B------:R-:W-:Y:S02]  /*db20*/  UIADD3 UR8, UR6, 0x8000, URZ ;  /* 0x0000800006087890 */ /* 0x000fe4000fffe03f */
[----:B------:R-:W-:Y:S01]  /*db30*/  USHF.L.U32 UR11, UR11, 0x7, URZ ;  /* 0x000000070b0b7899 */ /* 0x000fe2000800063f */
[----:B------:R-:W-:Y:S01]  /*db40*/  SEL R7, RZ, 0x1, P3 ;  /* 0x00000001ff077807 */ /* 0x000fe20001800000 */
[----:B------:R-:W-:Y:S01]  /*db50*/  UIADD3 UR14, UR6, 0xc000, URZ ;  /* 0x0000c000060e7890 */ /* 0x000fe2000fffe03f */
[----:B------:R-:W-:-:S02]  /*db60*/  SEL R5, R5, RZ, P3 ;  /* 0x000000ff05057207 */ /* 0x000fc40001800000 */
[----:B------:R-:W-:Y:S01]  /*db70*/  UMOV UR6, 0x0 ;  /* 0x0000000000067882 */ /* 0x000fe20000000000 */
[----:B------:R-:W-:-:S03]  /*db80*/  LOP3.LUT R0, R0, R7, RZ, 0x3c, !PT ;  /* 0x0000000700007212 */ /* 0x000fc600078e3cff */
[----:B------:R1:W-:Y:S02]  /*db90*/  UTMALDG.4D [UR8], [UR4], desc[UR6] ;  /* 0x00000608040075b4 */ /* 0x0003e40008019000 */
[----:B-1----:R-:W-:Y:S01]  /*dba0*/  UMOV UR8, UR14 ;  /* 0x0000000e00087c82 */ /* 0x002fe20008000000 */
[----:B------:R-:W-:Y:S02]  /*dbb0*/  UMOV UR10, UR15 ;  /* 0x0000000f000a7c82 */ /* 0x000fe40008000000 */
[----:B------:R1:W-:Y:S02]  /*dbc0*/  UTMALDG.4D [UR8], [UR4], desc[UR6] ;  /* 0x00000608040075b4 */ /* 0x0003e40008019000 */
[----:B-1----:R-:W-:Y:S01]  /*dbd0*/  NOP ;  /* 0x0000000000007918 */ /* 0x002fe20000000000 */
.L_x_119:
[----:B------:R-:W-:Y:S05]  /*dbe0*/  BSYNC B2 ;  /* 0x0000000000027941 */ /* 0x000fea0003800000 */
.L_x_118:
[C---:B------:R-:W-:Y:S01]  /*dbf0*/  ISETP.GT.AND P3, PT, R4.reuse, 0x4, PT ;  /* 0x000000040400780c */ /* 0x040fe20003f64270 */
[----:B------:R-:W-:-:S12]  /*dc00*/  VIADD R4, R4, 0xfffffffe ;  /* 0xfffffffe04047836 */ /* 0x000fd80000000000 */
[----:B------:R-:W-:Y:S05]  /*dc10*/  @P3 BRA `(.L_x_123) ;  /* 0xfffffff800843947 */ /* 0x000fea000383ffff */
[----:B------:R-:W-:Y:S05]  /*dc20*/  BSYNC B1 ;  /* 0x0000000000017941 */ /* 0x000fea0003800000 */
.L_x_112:
[----:B------:R-:W-:Y:S01]  /*dc30*/  IADD3 R17, R17, UR20, RZ ;  /* 0x0000001411117c10 */ /* 0x000fe2000fffe0ff */
[----:B------:R-:W-:Y:S01]  /*dc40*/  ULDC UR4, c[0x0][0xa00] ;  /* 0x0002800000047ab9 */ /* 0x000fe20000000800 */
[----:B-1----:R-:W-:Y:S02]  /*dc50*/  PRMT R4, RZ, 0x7610, R4 ;  /* 0x00007610ff047816 */ /* 0x002fe40000000004 */
[----:B------:R-:W-:-:S13]  /*dc60*/  ISETP.GE.AND P3, PT, R17, UR4, PT ;  /* 0x0000000411007c0c */ /* 0x000fda000bf66270 */
[----:B------:R-:W-:Y:S05]  /*dc70*/  @!P3 BRA `(.L_x_124) ;  /* 0xfffffff00040b947 */ /* 0x000fea000383ffff */
[----:B------:R-:W-:Y:S05]  /*dc80*/  BSYNC B0 ;  /* 0x0000000000007941 */ /* 0x000fea0003800000 */
.L_x_97:
[----:B------:R-:W-:Y:S05]  /*dc90*/  EXIT ;  /* 0x000000000000794d */ /* 0x000fea0003800000 */
.L_x_17:
[----:B-1----:R-:W-:-:S04]  /*dca0*/  MOV R3, UR4 ;  /* 0x0000000400037c02 */ /* 0x002fc80008000f00 */
[----:B------:R1:W2:Y:S03]  /*dcb0*/  SYNCS.PHASECHK.TRANS64.TRYWAIT P1, [R3+URZ+0x34450], R0 ;  /* 0x03445000030075a7 */ /* 0x0002a6000802017f */
[----:B--2---:R-:W-:Y:S05]  /*dcc0*/  @!P1 NANOSLEEP.SYNCS 0x989680 ;  /* 0x009896800000995d */ /* 0x004fea0003900000 */
[----:B------:R-:W2:Y:S02]  /*dcd0*/  @!P1 SYNCS.PHASECHK.TRANS64 P1, [R3+URZ+0x34450], R0 ;  /* 0x03445000030095a7 */ /* 0x000ea4000802007f */
[----:B--2---:R-:W-:Y:S05]  /*dce0*/  @!P1 BRA `(.L_x_17) ;  /* 0xfffffffc00ec9947 */ /* 0x004fea000383ffff */
[----:B------:R-:W-:Y:S05]  /*dcf0*/  BRA `(.L_x_125) ;  /* 0xffffff34005c7947 */ /* 0x000fea000383ffff */
.L_x_19:
[----:B-1----:R-:W-:-:S04]  /*dd00*/  MOV R5, UR56 ;  /* 0x0000003800057c02 */ /* 0x002fc80008000f00 */
[----:B------:R1:W2:Y:S03]  /*dd10*/  SYNCS.PHASECHK.TRANS64.TRYWAIT P1, [R5+URZ+0x34400], R0 ;  /* 0x03440000050075a7 */ /* 0x0002a6000802017f */
[----:B--2---:R-:W-:Y:S05]  /*dd20*/  @!P1 NANOSLEEP.SYNCS 0x989680 ;  /* 0x009896800000995d */ /* 0x004fea0003900000 */
[----:B------:R-:W2:Y:S02]  /*dd30*/  @!P1 SYNCS.PHASECHK.TRANS64 P1, [R5+URZ+0x34400], R0 ;  /* 0x03440000050095a7 */ /* 0x000ea4000802007f */
[----:B--2---:R-:W-:Y:S05]  /*dd40*/  @!P1 BRA `(.L_x_19) ;  /* 0xfffffffc00ec9947 */ /* 0x004fea000383ffff */
[----:B------:R-:W-:Y:S05]  /*dd50*/  BRA `(.L_x_126) ;  /* 0xffffff3400707947 */ /* 0x000fea000383ffff */
.L_x_20:
[----:B-1----:R-:W-:-:S04]  /*dd60*/  IMAD.U32 R0, RZ, RZ, UR40 ;  /* 0x00000028ff007e24 */ /* 0x002fc8000f8e00ff */
[----:B------:R1:W2:Y:S03]  /*dd70*/  SYNCS.PHASECHK.TRANS64.TRYWAIT P1, [R0+URZ+-0x8], R3 ;  /* 0xfffff803000075a7 */ /* 0x0002a6000802017f */
[----:B--2---:R-:W-:Y:S05]  /*dd80*/  @!P1 NANOSLEEP.SYNCS 0x989680 ;  /* 0x009896800000995d */ /* 0x004fea0003900000 */
[----:B------:R-:W2:Y:S02]  /*dd90*/  @!P1 SYNCS.PHASECHK.TRANS64 P1, [R0+URZ+-0x8], R3 ;  /* 0xfffff803000095a7 */ /* 0x000ea4000802007f */
[----:B--2---:R-:W-:Y:S05]  /*dda0*/  @!P1 BRA `(.L_x_20) ;  /* 0xfffffffc00ec9947 */ /* 0x004fea000383ffff */
[----:B------:R-:W-:Y:S05]  /*ddb0*/  BRA `(.L_x_127) ;  /* 0xffffff3400607947 */ /* 0x000fea000383ffff */
.L_x_22:
[----:B-1----:R-:W-:-:S04]  /*ddc0*/  MOV R9, UR6 ;  /* 0x0000000600097c02 */ /* 0x002fc80008000f00 */
[----:B------:R1:W2:Y:S03]  /*ddd0*/  SYNCS.PHASECHK.TRANS64.TRYWAIT P1, [R9+URZ+0x34400], R4 ;  /* 0x03440004090075a7 */ /* 0x0002a6000802017f */
[----:B--2---:R-:W-:Y:S05]  /*dde0*/  @!P1 NANOSLEEP.SYNCS 0x989680 ;  /* 0x009896800000995d */ /* 0x004fea0003900000 */
[----:B------:R-:W2:Y:S02]  /*ddf0*/  @!P1 SYNCS.PHASECHK.TRANS64 P1, [R9+URZ+0x34400], R4 ;  /* 0x03440004090095a7 */ /* 0x000ea4000802007f */
[----:B--2---:R-:W-:Y:S05]  /*de00*/  @!P1 BRA `(.L_x_22) ;  /* 0xfffffffc00ec9947 */ /* 0x004fea000383ffff */
[----:B------:R-:W-:Y:S05]  /*de10*/  BRA `(.L_x_128) ;  /* 0xffffff6000407947 */ /* 0x000fea000383ffff */
.L_x_27:
[----:B-1----:R-:W-:-:S04]  /*de20*/  MOV R6, UR6 ;  /* 0x0000000600067c02 */ /* 0x002fc80008000f00 */
[----:B------:R1:W2:Y:S03]  /*de30*/  SYNCS.PHASECHK.TRANS64.TRYWAIT P2, [R6+URZ+0x34400], R5 ;  /* 0x03440005060075a7 */ /* 0x0002a6000804017f */
[----:B--2---:R-:W-:Y:S05]  /*de40*/  @!P2 NANOSLEEP.SYNCS 0x989680 ;  /* 0x009896800000a95d */ /* 0x004fea0003900000 */
[----:B------:R-:W2:Y:S02]  /*de50*/  @!P2 SYNCS.PHASECHK.TRANS64 P2, [R6+URZ+0x34400], R5 ;  /* 0x034400050600a5a7 */ /* 0x000ea4000804007f */
[----:B--2---:R-:W-:Y:S05]  /*de60*/  @!P2 BRA `(.L_x_27) ;  /* 0xfffffffc00eca947 */ /* 0x004fea000383ffff */
[----:B------:R-:W-:Y:S05]  /*de70*/  BRA `(.L_x_129) ;  /* 0xffffff6400507947 */ /* 0x000fea000383ffff */
.L_x_31:
[----:B-1----:R-:W-:-:S04]  /*de80*/  MOV R8, UR6 ;  /* 0x0000000600087c02 */ /* 0x002fc80008000f00 */
[----:B------:R1:W2:Y:S03]  /*de90*/  SYNCS.PHASECHK.TRANS64.TRYWAIT P2, [R8+URZ+0x34400], R9 ;  /* 0x03440009080075a7 */ /* 0x0002a6000804017f */
[----:B--2---:R-:W-:Y:S05]  /*dea0*/  @!P2 NANOSLEEP.SYNCS 0x989680 ;  /* 0x009896800000a95d */ /* 0x004fea0003900000 */
[----:B------:R-:W2:Y:S02]  /*deb0*/  @!P2 SYNCS.PHASECHK.TRANS64 P2, [R8+URZ+0x34400], R9 ;  /* 0x034400090800a5a7 */ /* 0x000ea4000804007f */
[----:B--2---:R-:W-:Y:S05]  /*dec0*/  @!P2 BRA `(.L_x_31) ;  /* 0xfffffffc00eca947 */ /* 0x004fea000383ffff */
[----:B------:R-:W-:Y:S05]  /*ded0*/  BRA `(.L_x_30) ;  /* 0xffffff8800f87947 */ /* 0x000fea000383ffff */
.L_x_39:
[----:B-1----:R-:W-:-:S04]  /*dee0*/  IMAD.U32 R6, RZ, RZ, UR6 ;  /* 0x00000006ff067e24 */ /* 0x002fc8000f8e00ff */
[----:B------:R1:W2:Y:S03]  /*def0*/  SYNCS.PHASECHK.TRANS64.TRYWAIT P2, [R6+URZ+0x34400], R5 ;  /* 0x03440005060075a7 */ /* 0x0002a6000804017f */
[----:B--2---:R-:W-:Y:S05]  /*df00*/  @!P2 NANOSLEEP.SYNCS 0x989680 ;  /* 0x009896800000a95d */ /* 0x004fea0003900000 */
[----:B------:R-:W2:Y:S02]  /*df10*/  @!P2 SYNCS.PHASECHK.TRANS64 P2, [R6+URZ+0x34400], R5 ;  /* 0x034400050600a5a7 */ /* 0x000ea4000804007f */
[----:B--2---:R-:W-:Y:S05]  /*df20*/  @!P2 BRA `(.L_x_39) ;  /* 0xfffffffc00eca947 */ /* 0x004fea000383ffff */
[----:B------:R-:W-:Y:S05]  /*df30*/  BRA `(.L_x_130) ;  /* 0xffffff90003c7947 */ /* 0x000fea000383ffff */
.L_x_43:
[----:B-1----:R-:W-:-:S04]  /*df40*/  MOV R9, UR6 ;  /* 0x0000000600097c02 */ /* 0x002fc80008000f00 */
[----:B------:R1:W2:Y:S03]  /*df50*/  SYNCS.PHASECHK.TRANS64.TRYWAIT P2, [R9+URZ+0x34400], R76 ;  /* 0x0344004c090075a7 */ /* 0x0002a6000804017f */
[----:B--2---:R-:W-:Y:S05]  /*df60*/  @!P2 NANOSLEEP.SYNCS 0x989680 ;  /* 0x009896800000a95d */ /* 0x004fea0003900000 */
[----:B------:R-:W2:Y:S02]  /*df70*/  @!P2 SYNCS.PHASECHK.TRANS64 P2, [R9+URZ+0x34400], R76 ;  /* 0x0344004c0900a5a7 */ /* 0x000ea4000804007f */
[----:B--2---:R-:W-:Y:S05]  /*df80*/  @!P2 BRA `(.L_x_43) ;  /* 0xfffffffc00eca947 */ /* 0x004fea000383ffff */
[----:B------:R-:W-:Y:S05]  /*df90*/  BRA `(.L_x_42) ;  /* 0xffffffc000107947 */ /* 0x000fea000383ffff */
.L_x_63:
[----:B-1----:R-:W-:-:S04]  /*dfa0*/  MOV R3, UR40 ;  /* 0x0000002800037c02 */ /* 0x002fc80008000f00 */
[----:B------:R1:W2:Y:S03]  /*dfb0*/  SYNCS.PHASECHK.TRANS64.TRYWAIT P1, [R3+URZ+0x8], R0 ;  /* 0x00000800030075a7 */ /* 0x0002a6000802017f */
[----:B--2---:R-:W-:Y:S05]  /*dfc0*/  @!P1 NANOSLEEP.SYNCS 0x989680 ;  /* 0x009896800000995d */ /* 0x004fea0003900000 */
[----:B------:R-:W2:Y:S02]  /*dfd0*/  @!P1 SYNCS.PHASECHK.TRANS64 P1, [R3+URZ+0x8], R0 ;  /* 0x00000800030095a7 */ /* 0x000ea4000802007f */
[----:B--2---:R-:W-:Y:S05]  /*dfe0*/  @!P1 BRA `(.L_x_63) ;  /* 0xfffffffc00ec9947 */ /* 0x004fea000383ffff */
[----:B------:R-:W-:Y:S05]  /*dff0*/  BRA `(.L_x_131) ;  /* 0xffffffcc00447947 */ /* 0x000fea000383ffff */
.L_x_82:
[----:B------:R-:W-:Y:S01]  /*e000*/  BSSY B1, `(.L_x_132) ;  /* 0x0000006000017945 */ /* 0x000fe20003800000 */
[----:B------:R-:W-:-:S07]  /*e010*/  MOV R15, 0xffffffff ;  /* 0xffffffff000f7802 */ /* 0x000fce0000000f00 */
[----:B------:R-:W-:Y:S05]  /*e020*/  WARPSYNC.COLLECTIVE R15, `(.L_x_133) ;  /* 0x000000000f0c7348 */ /* 0x000fea0003c00000 */
[----:B------:R-:W-:Y:S02]  /*e030*/  ELECT P6, UR62, PT ;  /* 0x00000000003e782f */ /* 0x000fe400038c0000 */
[----:B------:R-:W-:Y:S01]  /*e040*/  MOV R14, UR62 ;  /* 0x0000003e000e7c02 */ /* 0x000fe20008000f00 */
[----:B------:R-:W-:Y:S10]  /*e050*/  ENDCOLLECTIVE ;  /* 0x000000000000791b */ /* 0x000ff40003800000 */
.L_x_133:
[----:B------:R-:W-:Y:S05]  /*e060*/  BSYNC B1 ;  /* 0x0000000000017941 */ /* 0x000fea0003800000 */
.L_x_132:
[----:B------:R-:W-:Y:S05]  /*e070*/  BRA `(.L_x_134) ;  /* 0xffffffe400507947 */ /* 0x000fea000383ffff */
.L_x_85:
[----:B-1----:R1:W2:Y:S02]  /*e080*/  SYNCS.PHASECHK.TRANS64.TRYWAIT P2, [R7+URZ+0x34460], R6 ;  /* 0x03446006070075a7 */ /* 0x0022a4000804017f */
[----:B--2---:R-:W-:Y:S05]  /*e090*/  @!P2 NANOSLEEP.SYNCS 0x989680 ;  /* 0x009896800000a95d */ /* 0x004fea0003900000 */
[----:B------:R-:W2:Y:S02]  /*e0a0*/  @!P2 SYNCS.PHASECHK.TRANS64 P2, [R7+URZ+0x34460], R6 ;  /* 0x034460060700a5a7 */ /* 0x000ea4000804007f */
[----:B--2---:R-:W-:Y:S05]  /*e0b0*/  @!P2 BRA `(.L_x_85) ;  /* 0xfffffffc00f0a947 */ /* 0x004fea000383ffff */
[----:B------:R-:W-:Y:S05]  /*e0c0*/  BRA `(.L_x_135) ;  /* 0xffffffe400707947 */ /* 0x000fea000383ffff */
.L_x_90:
[----:B-1----:R1:W2:Y:S02]  /*e0d0*/  SYNCS.PHASECHK.TRANS64.TRYWAIT P2, [R7+URZ+0x344b0], R4 ;  /* 0x0344b004070075a7 */ /* 0x0022a4000804017f */
[----:B--2---:R-:W-:Y:S05]  /*e0e0*/  @!P2 NANOSLEEP.SYNCS 0x989680 ;  /* 0x009896800000a95d */ /* 0x004fea0003900000 */
[----:B------:R-:W2:Y:S02]  /*e0f0*/  @!P2 SYNCS.PHASECHK.TRANS64 P2, [R7+URZ+0x344b0], R4 ;  /* 0x0344b0040700a5a7 */ /* 0x000ea4000804007f */
[----:B--2---:R-:W-:Y:S05]  /*e100*/  @!P2 BRA `(.L_x_90) ;  /* 0xfffffffc00f0a947 */ /* 0x004fea000383ffff */
[----:B------:R-:W-:Y:S05]  /*e110*/  BRA `(.L_x_89) ;  /* 0xffffffe800147947 */ /* 0x000fea000383ffff */
.L_x_93:
[----:B-1----:R1:W2:Y:S02]  /*e120*/  SYNCS.PHASECHK.TRANS64.TRYWAIT P2, [R4+URZ+0x34460], R9 ;  /* 0x03446009040075a7 */ /* 0x0022a4000804017f */
[----:B--2---:R-:W-:Y:S05]  /*e130*/  @!P2 NANOSLEEP.SYNCS 0x989680 ;  /* 0x009896800000a95d */ /* 0x004fea0003900000 */
[----:B------:R-:W2:Y:S02]  /*e140*/  @!P2 SYNCS.PHASECHK.TRANS64 P2, [R4+URZ+0x34460], R9 ;  /* 0x034460090400a5a7 */ /* 0x000ea4000804007f */
[----:B--2---:R-:W-:Y:S05]  /*e150*/  @!P2 BRA `(.L_x_93) ;  /* 0xfffffffc00f0a947 */ /* 0x004fea000383ffff */
[----:B------:R-:W-:Y:S05]  /*e160*/  BRA `(.L_x_136) ;  /* 0xffffffe800287947 */ /* 0x000fea000383ffff */
.L_x_98:
[----:B------:R-:W-:Y:S01]  /*e170*/  BSSY B1, `(.L_x_137) ;  /* 0x0000006000017945 */ /* 0x000fe20003800000 */
[----:B------:R-:W-:-:S07]  /*e180*/  IMAD.MOV.U32 R15, RZ, RZ, -0x1 ;  /* 0xffffffffff0f7424 */ /* 0x000fce00078e00ff */
[----:B------:R-:W-:Y:S05]  /*e190*/  WARPSYNC.COLLECTIVE R15, `(.L_x_138) ;  /* 0x000000000f0c7348 */ /* 0x000fea0003c00000 */
[----:B------:R-:W-:Y:S02]  /*e1a0*/  ELECT P6, UR62, PT ;  /* 0x00000000003e782f */ /* 0x000fe400038c0000 */
[----:B------:R-:W-:Y:S01]  /*e1b0*/  MOV R14, UR62 ;  /* 0x0000003e000e7c02 */ /* 0x000fe20008000f00 */
[----:B------:R-:W-:Y:S10]  /*e1c0*/  ENDCOLLECTIVE ;  /* 0x000000000000791b */ /* 0x000ff40003800000 */
.L_x_138:
[----:B------:R-:W-:Y:S05]  /*e1d0*/  BSYNC B1 ;  /* 0x0000000000017941 */ /* 0x000fea0003800000 */
.L_x_137:
[----:B------:R-:W-:Y:S05]  /*e1e0*/  BRA `(.L_x_139) ;  /* 0xffffffec004c7947 */ /* 0x000fea000383ffff */
.L_x_101:
[----:B-1----:R1:W2:Y:S02]  /*e1f0*/  SYNCS.PHASECHK.TRANS64.TRYWAIT P4, [R8+URZ+0x34428], R7 ;  /* 0x03442807080075a7 */ /* 0x0022a4000808017f */
[----:B--2---:R-:W-:Y:S05]  /*e200*/  @!P4 NANOSLEEP.SYNCS 0x989680 ;  /* 0x009896800000c95d */ /* 0x004fea0003900000 */
[----:B------:R-:W2:Y:S02]  /*e210*/  @!P4 SYNCS.PHASECHK.TRANS64 P4, [R8+URZ+0x34428], R7 ;  /* 0x034428070800c5a7 */ /* 0x000ea4000808007f */
[----:B--2---:R-:W-:Y:S05]  /*e220*/  @!P4 BRA `(.L_x_101) ;  /* 0xfffffffc00f0c947 */ /* 0x004fea000383ffff */
[----:B------:R-:W-:Y:S05]  /*e230*/  BRA `(.L_x_140) ;  /* 0xffffffec00647947 */ /* 0x000fea000383ffff */
.L_x_106:
[----:B-1----:R1:W2:Y:S02]  /*e240*/  SYNCS.PHASECHK.TRANS64.TRYWAIT P4, [R4+URZ+0x344b0], R7 ;  /* 0x0344b007040075a7 */ /* 0x0022a4000808017f */
[----:B--2---:R-:W-:Y:S05]  /*e250*/  @!P4 NANOSLEEP.SYNCS 0x989680 ;  /* 0x009896800000c95d */ /* 0x004fea0003900000 */
[----:B------:R-:W2:Y:S02]  /*e260*/  @!P4 SYNCS.PHASECHK.TRANS64 P4, [R4+URZ+0x344b0], R7 ;  /* 0x0344b0070400c5a7 */ /* 0x000ea4000808007f */
[----:B--2---:R-:W-:Y:S05]  /*e270*/  @!P4 BRA `(.L_x_106) ;  /* 0xfffffffc00f0c947 */ /* 0x004fea000383ffff */
[----:B------:R-:W-:Y:S05]  /*e280*/  BRA `(.L_x_105) ;  /* 0xfffffff000087947 */ /* 0x000fea000383ffff */
.L_x_109:
[----:B-1----:R1:W2:Y:S02]  /*e290*/  SYNCS.PHASECHK.TRANS64.TRYWAIT P3, [R7+URZ+0x34428], R8 ;  /* 0x03442808070075a7 */ /* 0x0022a4000806017f */
[----:B--2---:R-:W-:Y:S05]  /*e2a0*/  @!P3 NANOSLEEP.SYNCS 0x989680 ;  /* 0x009896800000b95d */ /* 0x004fea0003900000 */
[----:B------:R-:W2:Y:S02]  /*e2b0*/  @!P3 SYNCS.PHASECHK.TRANS64 P3, [R7+URZ+0x34428], R8 ;  /* 0x034428080700b5a7 */ /* 0x000ea4000806007f */
[----:B--2---:R-:W-:Y:S05]  /*e2c0*/  @!P3 BRA `(.L_x_109) ;  /* 0xfffffffc00f0b947 */ /* 0x004fea000383ffff */
[----:B------:R-:W-:Y:S05]  /*e2d0*/  BRA `(.L_x_141) ;  /* 0xfffffff000207947 */ /* 0x000fea000383ffff */
.L_x_115:
[----:B-1----:R1:W2:Y:S02]  /*e2e0*/  SYNCS.PHASECHK.TRANS64.TRYWAIT P3, [R7+URZ+0x34428], R8 ;  /* 0x03442808070075a7 */ /* 0x0022a4000806017f */
[----:B--2---:R-:W-:Y:S05]  /*e2f0*/  @!P3 NANOSLEEP.SYNCS 0x989680 ;  /* 0x009896800000b95d */ /* 0x004fea0003900000 */
[----:B------:R-:W2:Y:S02]  /*e300*/  @!P3 SYNCS.PHASECHK.TRANS64 P3, [R7+URZ+0x34428], R8 ;  /* 0x034428080700b5a7 */ /* 0x000ea4000806007f */
[----:B--2---:R-:W-:Y:S05]  /*e310*/  @!P3 BRA `(.L_x_115) ;  /* 0xfffffffc00f0b947 */ /* 0x004fea000383ffff */
[----:B------:R-:W-:Y:S05]  /*e320*/  BRA `(.L_x_142) ;  /* 0xfffffff000e47947 */ /* 0x000fea000383ffff */
.L_x_120:
[----:B-1----:R1:W2:Y:S02]  /*e330*/  SYNCS.PHASECHK.TRANS64.TRYWAIT P3, [R7+URZ+0x34428], R8 ;  /* 0x03442808070075a7 */ /* 0x0022a4000806017f */
[----:B--2---:R-:W-:Y:S05]  /*e340*/  @!P3 NANOSLEEP.SYNCS 0x989680 ;  /* 0x009896800000b95d */ /* 0x004fea0003900000 */
[----:B------:R-:W2:Y:S02]  /*e350*/  @!P3 SYNCS.PHASECHK.TRANS64 P3, [R7+URZ+0x34428], R8 ;  /* 0x034428080700b5a7 */ /* 0x000ea4000806007f */
[----:B--2---:R-:W-:Y:S05]  /*e360*/  @!P3 BRA `(.L_x_120) ;  /* 0xfffffffc00f0b947 */ /* 0x004fea000383ffff */
[----:B------:R-:W-:Y:S05]  /*e370*/  BRA `(.L_x_143) ;  /* 0xfffffff400887947 */ /* 0x000fea000383ffff */
        .weak           $__internal_0_$__cuda_sm20_rcp_rn_f32_slowpath
        .type           $__internal_0_$__cuda_sm20_rcp_rn_f32_slowpath,@function
        .size           $__internal_0_$__cuda_sm20_rcp_rn_f32_slowpath,(.L_x_149 - $__internal_0_$__cuda_sm20_rcp_rn_f32_slowpath)
$__internal_0_$__cuda_sm20_rcp_rn_f32_slowpath:
[----:B------:R-:W-:Y:S01]  /*e380*/  SHF.L.U32 R0, R3, 0x1, RZ ;  /* 0x0000000103007819 */ /* 0x000fe200000006ff */
[----:B------:R-:W-:Y:S03]  /*e390*/  BSSY B2, `(.L_x_144) ;  /* 0x0000030000027945 */ /* 0x000fe60003800000 */
[----:B------:R-:W-:-:S04]  /*e3a0*/  SHF.R.U32.HI R20, RZ, 0x18, R0 ;  /* 0x00000018ff147819 */ /* 0x000fc80000011600 */
[----:B------:R-:W-:-:S13]  /*e3b0*/  ISETP.NE.U32.AND P0, PT, R20, RZ, PT ;  /* 0x000000ff1400720c */ /* 0x000fda0003f05070 */
[----:B------:R-:W-:Y:S05]  /*e3c0*/  @P0 BRA `(.L_x_145) ;  /* 0x0000000000280947 */ /* 0x000fea0003800000 */
[----:B------:R-:W-:-:S04]  /*e3d0*/  SHF.L.U32 R0, R3, 0x1, RZ ;  /* 0x0000000103007819 */ /* 0x000fc800000006ff */
[----:B------:R-:W-:-:S13]  /*e3e0*/  ISETP.NE.AND P0, PT, R0, RZ, PT ;  /* 0x000000ff0000720c */ /* 0x000fda0003f05270 */
[----:B------:R-:W-:Y:S01]  /*e3f0*/  @P0 FFMA R8, R3, 1.84467440737095516160e+19, RZ ;  /* 0x5f80000003080823 */ /* 0x000fe200000000ff */
[----:B------:R-:W-:Y:S08]  /*e400*/  @!P0 MUFU.RCP R4, R3 ;  /* 0x0000000300048308 */ /* 0x000ff00000001000 */
[----:B------:R-:W1:Y:S02]  /*e410*/  @P0 MUFU.RCP R9, R8 ;  /* 0x0000000800090308 */ /* 0x000e640000001000 */
[----:B-1----:R-:W-:-:S04]  /*e420*/  @P0 FFMA R0, R8, R9, -1 ;  /* 0xbf80000008000423 */ /* 0x002fc80000000009 */
[----:B------:R-:W-:-:S04]  /*e430*/  @P0 FADD.FTZ R0, -R0, -RZ ;  /* 0x800000ff00000221 */ /* 0x000fc80000010100 */
[----:B------:R-:W-:-:S04]  /*e440*/  @P0 FFMA R0, R9, R0, R9 ;  /* 0x0000000009000223 */ /* 0x000fc80000000009 */
[----:B------:R-:W-:Y:S01]  /*e450*/  @P0 FFMA R4, R0, 1.84467440737095516160e+19, RZ ;  /* 0x5f80000000040823 */ /* 0x000fe200000000ff */
[----:B------:R-:W-:Y:S06]  /*e460*/  BRA `(.L_x_146) ;  /* 0x0000000000887947 */ /* 0x000fec0003800000 */
.L_x_145:
[----:B------:R-:W-:-:S04]  /*e470*/  IADD3 R24, R20, -0xfd, RZ ;  /* 0xffffff0314187810 */ /* 0x000fc80007ffe0ff */
[----:B------:R-:W-:-:S13]  /*e480*/  ISETP.GT.U32.AND P0, PT, R24, 0x1, PT ;  /* 0x000000011800780c */ /* 0x000fda0003f04070 */
[----:B------:R-:W-:Y:S05]  /*e490*/  @P0 BRA `(.L_x_147) ;  /* 0x0000000000780947 */ /* 0x000fea0003800000 */
[----:B------:R-:W-:Y:S01]  /*e4a0*/  LOP3.LUT R0, R3, 0x7fffff, RZ, 0xc0, !PT ;  /* 0x007fffff03007812 */ /* 0x000fe200078ec0ff */
[----:B------:R-:W-:-:S03]  /*e4b0*/  IMAD.MOV.U32 R15, RZ, RZ, 0x3 ;  /* 0x00000003ff0f7424 */ /* 0x000fc600078e00ff */
[----:B------:R-:W-:Y:S02]  /*e4c0*/  LOP3.LUT R0, R0, 0x3f800000, RZ, 0xfc, !PT ;  /* 0x3f80000000007812 */ /* 0x000fe400078efcff */
[----:B------:R-:W-:Y:S02]  /*e4d0*/  SHF.L.U32 R15, R15, R24, RZ ;  /* 0x000000180f0f7219 */ /* 0x000fe400000006ff */
[----:B------:R-:W1:Y:S02]  /*e4e0*/  MUFU.RCP R9, R0 ;  /* 0x0000000000097308 */ /* 0x000e640000001000 */
[----:B-1----:R-:W-:-:S04]  /*e4f0*/  FFMA R4, R0, R9, -1 ;  /* 0xbf80000000047423 */ /* 0x002fc80000000009 */
[----:B------:R-:W-:-:S04]  /*e500*/  FADD.FTZ R4, -R4, -RZ ;  /* 0x800000ff04047221 */ /* 0x000fc80000010100 */
[CCC-:B------:R-:W-:Y:S01]  /*e510*/  FFMA.RM R8, R9.reuse, R4.reuse, R9.reuse ;  /* 0x0000000409087223 */ /* 0x1c0fe20000004009 */
[----:B------:R-:W-:-:S04]  /*e520*/  FFMA.RP R9, R9, R4, R9 ;  /* 0x0000000409097223 */ /* 0x000fc80000008009 */
[C---:B------:R-:W-:Y:S02]  /*e530*/  LOP3.LUT R4, R8.reuse, 0x7fffff, RZ, 0xc0, !PT ;  /* 0x007fffff08047812 */ /* 0x040fe400078ec0ff */
[----:B------:R-:W-:Y:S02]  /*e540*/  FSETP.NEU.FTZ.AND P0, PT, R8, R9, PT ;  /* 0x000000090800720b */ /* 0x000fe40003f1d000 */
[----:B------:R-:W-:Y:S02]  /*e550*/  LOP3.LUT R4, R4, 0x800000, RZ, 0xfc, !PT ;  /* 0x0080000004047812 */ /* 0x000fe400078efcff */
[----:B------:R-:W-:Y:S02]  /*e560*/  SEL R8, RZ, 0xffffffff, !P0 ;  /* 0xffffffffff087807 */ /* 0x000fe40004000000 */
[----:B------:R-:W-:Y:S02]  /*e570*/  LOP3.LUT R15, R15, R4, RZ, 0xc0, !PT ;  /* 0x000000040f0f7212 */ /* 0x000fe400078ec0ff */
[----:B------:R-:W-:-:S02]  /*e580*/  IADD3 R9, -R8, RZ, RZ ;  /* 0x000000ff08097210 */ /* 0x000fc40007ffe1ff */
[-C--:B------:R-:W-:Y:S02]  /*e590*/  SHF.R.U32.HI R15, RZ, R24.reuse, R15 ;  /* 0x00000018ff0f7219 */ /* 0x080fe4000001160f */
[----:B------:R-:W-:Y:S02]  /*e5a0*/  LOP3.LUT P1, RZ, R9, R24, R4, 0xf8, !PT ;  /* 0x0000001809ff7212 */ /* 0x000fe4000782f804 */
[C---:B------:R-:W-:Y:S02]  /*e5b0*/  LOP3.LUT P0, RZ, R15.reuse, 0x1, RZ, 0xc0, !PT ;  /* 0x000000010fff7812 */ /* 0x040fe4000780c0ff */
[----:B------:R-:W-:Y:S02]  /*e5c0*/  LOP3.LUT P2, RZ, R15, 0x2, RZ, 0xc0, !PT ;  /* 0x000000020fff7812 */ /* 0x000fe4000784c0ff */
[----:B------:R-:W-:Y:S02]  /*e5d0*/  IADD3 R9, R20, -0xfc, RZ ;  /* 0xffffff0414097810 */ /* 0x000fe40007ffe0ff */
[----:B------:R-:W-:-:S02]  /*e5e0*/  PLOP3.LUT P0, PT, P0, P1, P2, 0xe0, 0x0 ;  /* 0x000000000000781c */ /* 0x000fc40000703c20 */
[----:B------:R-:W-:Y:S02]  /*e5f0*/  LOP3.LUT P1, RZ, R3, 0x7fffff, RZ, 0xc0, !PT ;  /* 0x007fffff03ff7812 */ /* 0x000fe4000782c0ff */
[----:B------:R-:W-:Y:S02]  /*e600*/  SEL R0, RZ, 0x1, !P0 ;  /* 0x00000001ff007807 */ /* 0x000fe40004000000 */
[----:B------:R-:W-:Y:S02]  /*e610*/  SHF.R.U32.HI R4, RZ, R9, R4 ;  /* 0x00000009ff047219 */ /* 0x000fe40000011604 */
[----:B------:R-:W-:-:S04]  /*e620*/  IADD3 R0, -R0, RZ, RZ ;  /* 0x000000ff00007210 */ /* 0x000fc80007ffe1ff */
[----:B------:R-:W-:-:S13]  /*e630*/  ISETP.GE.AND P0, PT, R0, RZ, PT ;  /* 0x000000ff0000720c */ /* 0x000fda0003f06270 */
[----:B------:R-:W-:-:S05]  /*e640*/  @!P0 VIADD R4, R4, 0x1 ;  /* 0x0000000104048836 */ /* 0x000fca0000000000 */
[----:B------:R-:W-:-:S04]  /*e650*/  @!P1 SHF.L.U32 R4, R4, 0x1, RZ ;  /* 0x0000000104049819 */ /* 0x000fc800000006ff */
[----:B------:R-:W-:Y:S01]  /*e660*/  LOP3.LUT R4, R4, 0x80000000, R3, 0xf8, !PT ;  /* 0x8000000004047812 */ /* 0x000fe200078ef803 */
[----:B------:R-:W-:Y:S06]  /*e670*/  BRA `(.L_x_146) ;  /* 0x0000000000047947 */ /* 0x000fec0003800000 */
.L_x_147:
[----:B------:R1:W2:Y:S02]  /*e680*/  MUFU.RCP R4, R3 ;  /* 0x0000000300047308 */ /* 0x0002a40000001000 */
.L_x_146:
[----:B------:R-:W-:Y:S05]  /*e690*/  BSYNC B2 ;  /* 0x0000000000027941 */ /* 0x000fea0003800000 */
.L_x_144:
[----:B------:R-:W-:Y:S02]  /*e6a0*/  MOV R8, R12 ;  /* 0x0000000c00087202 */ /* 0x000fe40000000f00 */
[----:B------:R-:W-:-:S04]  /*e6b0*/  MOV R9, 0x0 ;  /* 0x0000000000097802 */ /* 0x000fc80000000f00 */
[----:B-12---:R-:W-:Y:S05]  /*e6c0*/  RET.REL.NODEC R8 `(_ZN7cutlass13device_kernelINS_4fmha6kernel28FmhaKernelTmaWarpSpecializedINS1_10collective30FmhaMainloopTmaWarpSpecializedINS_6half_tEffN4cute5tupleIJNS7_1CILi128EEESA_SA_EEENS8_IJiNS9_ILi1EEENS8_IJiiEEEEEESE_SE_NS4_14ResidualFusionEJNS2_6OptionILNS2_3TagE0ENS9_ILb1EEEEENSG_ILSH_2ESI_EEEEENS4_15FmhaFwdEpilogueIS6_fNS8_IJNS9_ILi64EEESA_SA_EEEEENS2_23PersistentTileSchedulerEJSJ_SK_EEEEEvNT_6ParamsE) ;  /* 0xffffff18084c7950 */ /* 0x006fea0003c3ffff */
.L_x_148:
[----:B------:R-:W-:-:S00]  /*e6d0*/  BRA `(.L_x_148) ;  /* 0xfffffffc00fc7947 */ /* 0x000fc0000383ffff */
[----:B------:R-:W-:-:S00]  /*e6e0*/  NOP ;  /* 0x0000000000007918 */ /* 0x000fc00000000000 */
        /* <DEDUP_REMOVED lines=9> */
.L_x_149:


//--------------------- .nv.global.init           --------------------------
	.section	.nv.global.init,"aw",@progbits
.nv.global.init:
	.type		$str$24,@object
	.size		$str$24,($str$25 - $str$24)
$str$24:
        /*0000*/ 	.byte	0x28, 0x61, 0x64, 0x64, 0x72, 0x65, 0x73, 0x73, 0x20, 0x26, 0x20, 0x6d, 0x61, 0x73, 0x6b, 0x29
        /*0010*/ 	.byte	0x20, 0x3d, 0x3d, 0x20, 0x30, 0x00
	.type		$str$25,@object
	.size		$str$25,(__unnamed_1 - $str$25)
$str$25:
        /*0016*/ 	.byte	0x2f, 0x74, 0x6d, 0x70, 0x2f, 0x63, 0x75, 0x74, 0x6c, 0x61, 0x73, 0x73, 0x5f, 0x73, 0x77, 0x65
        /*0026*/ 	.byte	0x65, 0x70, 0x5f, 0x73, 0x72, 0x63, 0x2f, 0x69, 0x6e, 0x63, 0x6c, 0x75, 0x64, 0x65, 0x2f, 0x63
        /*0036*/ 	.byte	0x75, 0x74, 0x65, 0x2f, 0x70, 0x6f, 0x69, 0x6e, 0x74, 0x65, 0x72, 0x5f, 0x66, 0x6c, 0x61, 0x67
        /*0046*/ 	.byte	0x67, 0x65, 0x64, 0x2e, 0x68, 0x70, 0x70, 0x00
	.type		__unnamed_1,@object
	.size		__unnamed_1,(__unnamed_2 - __unnamed_1)
__unnamed_1:
        /*004e*/ 	.byte	0x61, 0x75, 0x74, 0x6f, 0x20, 0x63, 0x75, 0x74, 0x65, 0x3a, 0x3a, 0x61, 0x73, 0x5f, 0x70, 0x6f
        /* <DEDUP_REMOVED lines=27> */
        /*020e*/ 	.byte	0x3e, 0x3e, 0x3e, 0x3e, 0x3e, 0x5d, 0x00
	.type		__unnamed_2,@object
	.size		__unnamed_2,(.L_1 - __unnamed_2)
__unnamed_2:
        /* <DEDUP_REMOVED lines=29> */
.L_1:


//--------------------- .nv.shared._ZN7cutlass13device_kernelINS_4fmha6kernel28FmhaKernelTmaWarpSpecializedINS1_10collective30FmhaMainloopTmaWarpSpecializedINS_6half_tEffN4cute5tupleIJNS7_1CILi128EEESA_SA_EEENS8_IJiNS9_ILi1EEENS8_IJiiEEEEEESE_SE_NS4_14ResidualFusionEJNS2_6OptionILNS2_3TagE0ENS9_ILb1EEEEENSG_ILSH_2ESI_EEEEENS4_15FmhaFwdEpilogueIS6_fNS8_IJNS9_ILi64EEESA_SA_EEEEENS2_23PersistentTileSchedulerEJSJ_SK_EEEEEvNT_6ParamsE --------------------------
	.section	.nv.shared._ZN7cutlass13device_kernelINS_4fmha6kernel28FmhaKernelTmaWarpSpecializedINS1_10collective30FmhaMainloopTmaWarpSpecializedINS_6half_tEffN4cute5tupleIJNS7_1CILi128EEESA_SA_EEENS8_IJiNS9_ILi1EEENS8_IJiiEEEEEESE_SE_NS4_14ResidualFusionEJNS2_6OptionILNS2_3TagE0ENS9_ILb1EEEEENSG_ILSH_2ESI_EEEEENS4_15FmhaFwdEpilogueIS6_fNS8_IJNS9_ILi64EEESA_SA_EEEEENS2_23PersistentTileSchedulerEJSJ_SK_EEEEEvNT_6ParamsE,"aw",@nobits
	.sectionflags	@""
	.align	16
	.zero		1024


//--------------------- .nv.shared.reserved.0     --------------------------
	.section	.nv.shared.reserved.0,"aw",@nobits
	.weak		__nv_reservedSMEM_offset_0_alias
	.size		__nv_reservedSMEM_offset_0_alias, 0, 0
	.other		__nv_reservedSMEM_offset_0_alias,@"STO_CUDA_RESERVED_SHARED STV_DEFAULT"
__nv_reservedSMEM_offset_0_alias:
	.zero		0


//--------------------- .nv.global                --------------------------
	.section	.nv.global,"aw",@nobits
.nv.global:
	.type		_ZN39_INTERNAL_385bcbd8_4_k_cu_da9a25c8_34554cute1_E,@object
	.size		_ZN39_INTERNAL_385bcbd8_4_k_cu_da9a25c8_34554cute1_E,(_ZN39_INTERNAL_385bcbd8_4_k_cu_da9a25c8_34554cuda3std3__45__cpo6cbeginE - _ZN39_INTERNAL_385bcbd8_4_k_cu_da9a25c8_34554cute1_E)
_ZN39_INTERNAL_385bcbd8_4_k_cu_da9a25c8_34554cute1_E:
	.zero		1
	.type		_ZN39_INTERNAL_385bcbd8_4_k_cu_da9a25c8_34554cuda3std3__45__cpo6cbeginE,@object
	.size		_ZN39_INTERNAL_385bcbd8_4_k_cu_da9a25c8_34554cuda3std3__45__cpo6cbeginE,(_ZN39_INTERNAL_385bcbd8_4_k_cu_da9a25c8_34554cuda3std3__48in_placeE - _ZN39_INTERNAL_385bcbd8_4_k_cu_da9a25c8_34554cuda3std3__45__cpo6cbeginE)
_ZN39_INTERNAL_385bcbd8_4_k_cu_da9a25c8_34554cuda3std3__45__cpo6cbeginE:
	.zero		1
	.type		_ZN39_INTERNAL_385bcbd8_4_k_cu_da9a25c8_34554cuda3std3__48in_placeE,@object
	.size		_ZN39_INTERNAL_385bcbd8_4_k_cu_da9a25c8_34554cuda3std3__48in_placeE,(_ZN39_INTERNAL_385bcbd8_4_k_cu_da9a25c8_34554cuda3std6ranges3__45__cpo9iter_moveE - _ZN39_INTERNAL_385bcbd8_4_k_cu_da9a25c8_34554cuda3std3__48in_placeE)
_ZN39_INTERNAL_385bcbd8_4_k_cu_da9a25c8_34554cuda3std3__48in_placeE:
	.zero		1
	.type		_ZN39_INTERNAL_385bcbd8_4_k_cu_da9a25c8_34554cuda3std6ranges3__45__cpo9iter_moveE,@object
	.size		_ZN39_INTERNAL_385bcbd8_4_k_cu_da9a25c8_34554cuda3std6ranges3__45__cpo9iter_moveE,(_ZN39_INTERNAL_385bcbd8_4_k_cu_da9a25c8_34554cuda3std3__45__cpo5beginE - _ZN39_INTERNAL_385bcbd8_4_k_cu_da9a25c8_34554cuda3std6ranges3__45__cpo9iter_moveE)
_ZN39_INTERNAL_385bcbd8_4_k_cu_da9a25c8_34554cuda3std6ranges3__45__cpo9iter_moveE:
	.zero		1
	.type		_ZN39_INTERNAL_385bcbd8_4_k_cu_da9a25c8_34554cuda3std3__45__cpo5beginE,@object
	.size		_ZN39_INTERNAL_385bcbd8_4_k_cu_da9a25c8_34554cuda3std3__45__cpo5beginE,(_ZN39_INTERNAL_385bcbd8_4_k_cu_da9a25c8_34554cuda3std3__441_GLOBAL__N__385bcbd8_4_k_cu_da9a25c8_34556ignoreE - _ZN39_INTERNAL_385bcbd8_4_k_cu_da9a25c8_34554cuda3std3__45__cpo5beginE)
_ZN39_INTERNAL_385bcbd8_4_k_cu_da9a25c8_34554cuda3std3__45__cpo5beginE:
	.zero		1
	.type		_ZN39_INTERNAL_385bcbd8_4_k_cu_da9a25c8_34554cuda3std3__441_GLOBAL__N__385bcbd8_4_k_cu_da9a25c8_34556ignoreE,@object
	.size		_ZN39_INTERNAL_385bcbd8_4_k_cu_da9a25c8_34554cuda3std3__441_GLOBAL__N__385bcbd8_4_k_cu_da9a25c8_34556ignoreE,(_ZN39_INTERNAL_385bcbd8_4_k_cu_da9a25c8_34554cute7productE - _ZN39_INTERNAL_385bcbd8_4_k_cu_da9a25c8_34554cuda3std3__441_GLOBAL__N__385bcbd8_4_k_cu_da9a25c8_34556ignoreE)
_ZN39_INTERNAL_385bcbd8_4_k_cu_da9a25c8_34554cuda3std3__441_GLOBAL__N__385bcbd8_4_k_cu_da9a25c8_34556ignoreE:
	.zero		1
	.type		_ZN39_INTERNAL_385bcbd8_4_k_cu_da9a25c8_34554cute7productE,@object
	.size		_ZN39_INTERNAL_385bcbd8_4_k_cu_da9a25c8_34554cute7productE,(_ZN39_INTERNAL_385bcbd8_4_k_cu_da9a25c8_34554cuda3std3__45__cpo3endE - _ZN39_INTERNAL_385bcbd8_4_k_cu_da9a25c8_34554cute7productE)
_ZN39_INTERNAL_385bcbd8_4_k_cu_da9a25c8_34554cute7productE:
	.zero		1
	.type		_ZN39_INTERNAL_385bcbd8_4_k_cu_da9a25c8_34554cuda3std3__45__cpo3endE,@object
	.size		_ZN39_INTERNAL_385bcbd8_4_k_cu_da9a25c8_34554cuda3std3__45__cpo3endE,(_ZN39_INTERNAL_385bcbd8_4_k_cu_da9a25c8_34554cuda3std3__419piecewise_constructE - _ZN39_INTERNAL_385bcbd8_4_k_cu_da9a25c8_34554cuda3std3__45__cpo3endE)
_ZN39_INTERNAL_385bcbd8_4_k_cu_da9a25c8_34554cuda3std3__45__cpo3endE:
	.zero		1
	.type		_ZN39_INTERNAL_385bcbd8_4_k_cu_da9a25c8_34554cuda3std3__419piecewise_constructE,@object
	.size		_ZN39_INTERNAL_385bcbd8_4_k_cu_da9a25c8_34554cuda3std3__419piecewise_constructE,(_ZN39_INTERNAL_385bcbd8_4_k_cu_da9a25c8_34554cuda3std3__45__cpo4cendE - _ZN39_INTERNAL_385bcbd8_4_k_cu_da9a25c8_34554cuda3std3__419piecewise_constructE)
_ZN39_INTERNAL_385bcbd8_4_k_cu_da9a25c8_34554cuda3std3__419piecewise_constructE:
	.zero		1
	.type		_ZN39_INTERNAL_385bcbd8_4_k_cu_da9a25c8_34554cuda3std3__45__cpo4cendE,@object
	.size		_ZN39_INTERNAL_385bcbd8_4_k_cu_da9a25c8_34554cuda3std3__45__cpo4cendE,(_ZN39_INTERNAL_385bcbd8_4_k_cu_da9a25c8_34554cuda3std6ranges3__45__cpo4swapE - _ZN39_INTERNAL_385bcbd8_4_k_cu_da9a25c8_34554cuda3std3__45__cpo4cendE)
_ZN39_INTERNAL_385bcbd8_4_k_cu_da9a25c8_34554cuda3std3__45__cpo4cendE:
	.zero		1
	.type		_ZN39_INTERNAL_385bcbd8_4_k_cu_da9a25c8_34554cuda3std6ranges3__45__cpo4swapE,@object
	.size		_ZN39_INTERNAL_385bcbd8_4_k_cu_da9a25c8_34554cuda3std6ranges3__45__cpo4swapE,(.L_9 - _ZN39_INTERNAL_385bcbd8_4_k_cu_da9a25c8_34554cuda3std6ranges3__45__cpo4swapE)
_ZN39_INTERNAL_385bcbd8_4_k_cu_da9a25c8_34554cuda3std6ranges3__45__cpo4swapE:
	.zero		1
.L_9:


//--------------------- .nv.constant0._ZN7cutlass13device_kernelINS_4fmha6kernel28FmhaKernelTmaWarpSpecializedINS1_10collective30FmhaMainloopTmaWarpSpecializedINS_6half_tEffN4cute5tupleIJNS7_1CILi128EEESA_SA_EEENS8_IJiNS9_ILi1EEENS8_IJiiEEEEEESE_SE_NS4_14ResidualFusionEJNS2_6OptionILNS2_3TagE0ENS9_ILb1EEEEENSG_ILSH_2ESI_EEEEENS4_15FmhaFwdEpilogueIS6_fNS8_IJNS9_ILi64EEESA_SA_EEEEENS2_23PersistentTileSchedulerEJSJ_SK_EEEEEvNT_6ParamsE --------------------------
	.section	.nv.constant0._ZN7cutlass13device_kernelINS_4fmha6kernel28FmhaKernelTmaWarpSpecializedINS1_10collective30FmhaMainloopTmaWarpSpecializedINS_6half_tEffN4cute5tupleIJNS7_1CILi128EEESA_SA_EEENS8_IJiNS9_ILi1EEENS8_IJiiEEEEEESE_SE_NS4_14ResidualFusionEJNS2_6OptionILNS2_3TagE0ENS9_ILb1EEEEENSG_ILSH_2ESI_EEEEENS4_15FmhaFwdEpilogueIS6_fNS8_IJNS9_ILi64EEESA_SA_EEEEENS2_23PersistentTileSchedulerEJSJ_SK_EEEEEvNT_6ParamsE,"a",@progbits
	.sectionflags	@""
	.align	4
.nv.constant0._ZN7cutlass13device_kernelINS_4fmha6kernel28FmhaKernelTmaWarpSpecializedINS1_10collective30FmhaMainloopTmaWarpSpecializedINS_6half_tEffN4cute5tupleIJNS7_1CILi128EEESA_SA_EEENS8_IJiNS9_ILi1EEENS8_IJiiEEEEEESE_SE_NS4_14ResidualFusionEJNS2_6OptionILNS2_3TagE0ENS9_ILb1EEEEENSG_ILSH_2ESI_EEEEENS4_15FmhaFwdEpilogueIS6_fNS8_IJNS9_ILi64EEESA_SA_EEEEENS2_23PersistentTileSchedulerEJSJ_SK_EEEEEvNT_6ParamsE:
	.zero		2688


//--------------------- SYMBOLS --------------------------

	.type		.nv.reservedSmem.offset0,@object
	.size		.nv.reservedSmem.offset0,0x4
	.type		__assertfail,@function
